//
// Generated by NVIDIA NVVM Compiler
//
// Compiler Build ID: CL-36424714
// Cuda compilation tools, release 13.0, V13.0.88
// Based on NVVM 20.0.0
//

.version 9.0
.target sm_100
.address_size 64

	// .globl	_Z16compute_b_kernelPKfS0_Pfiidddd

.visible .entry _Z16compute_b_kernelPKfS0_Pfiidddd(
	.param .u64 .ptr .align 1 _Z16compute_b_kernelPKfS0_Pfiidddd_param_0,
	.param .u64 .ptr .align 1 _Z16compute_b_kernelPKfS0_Pfiidddd_param_1,
	.param .u64 .ptr .align 1 _Z16compute_b_kernelPKfS0_Pfiidddd_param_2,
	.param .u32 _Z16compute_b_kernelPKfS0_Pfiidddd_param_3,
	.param .u32 _Z16compute_b_kernelPKfS0_Pfiidddd_param_4,
	.param .f64 _Z16compute_b_kernelPKfS0_Pfiidddd_param_5,
	.param .f64 _Z16compute_b_kernelPKfS0_Pfiidddd_param_6,
	.param .f64 _Z16compute_b_kernelPKfS0_Pfiidddd_param_7,
	.param .f64 _Z16compute_b_kernelPKfS0_Pfiidddd_param_8
)
{
	.reg .pred 	%p<8>;
	.reg .b32 	%r<24>;
	.reg .b32 	%f<23>;
	.reg .b64 	%rd<23>;
	.reg .b64 	%fd<26>;

	ld.param.u64 	%rd2, [_Z16compute_b_kernelPKfS0_Pfiidddd_param_1];
	ld.param.u32 	%r4, [_Z16compute_b_kernelPKfS0_Pfiidddd_param_3];
	ld.param.u32 	%r5, [_Z16compute_b_kernelPKfS0_Pfiidddd_param_4];
	ld.param.f64 	%fd1, [_Z16compute_b_kernelPKfS0_Pfiidddd_param_5];
	ld.param.f64 	%fd2, [_Z16compute_b_kernelPKfS0_Pfiidddd_param_6];
	ld.param.f64 	%fd4, [_Z16compute_b_kernelPKfS0_Pfiidddd_param_8];
	mov.u32 	%r7, %ctaid.x;
	mov.u32 	%r8, %ntid.x;
	mov.u32 	%r9, %tid.x;
	mad.lo.s32 	%r10, %r7, %r8, %r9;
	mov.u32 	%r11, %ctaid.y;
	mov.u32 	%r12, %ntid.y;
	mov.u32 	%r13, %tid.y;
	mad.lo.s32 	%r14, %r11, %r12, %r13;
	setp.lt.s32 	%p1, %r10, 1;
	add.s32 	%r15, %r4, -1;
	setp.ge.s32 	%p2, %r10, %r15;
	or.pred  	%p3, %p1, %p2;
	setp.eq.s32 	%p4, %r14, 0;
	or.pred  	%p5, %p4, %p3;
	add.s32 	%r16, %r5, -1;
	setp.ge.s32 	%p6, %r14, %r16;
	or.pred  	%p7, %p5, %p6;
	@%p7 bra 	$L__BB0_2;
	ld.param.f64 	%fd25, [_Z16compute_b_kernelPKfS0_Pfiidddd_param_7];
	ld.param.u64 	%rd22, [_Z16compute_b_kernelPKfS0_Pfiidddd_param_2];
	ld.param.u64 	%rd21, [_Z16compute_b_kernelPKfS0_Pfiidddd_param_0];
	cvta.to.global.u64 	%rd4, %rd21;
	cvta.to.global.u64 	%rd5, %rd2;
	cvta.to.global.u64 	%rd6, %rd22;
	mul.lo.s32 	%r17, %r4, %r14;
	add.s32 	%r18, %r17, %r10;
	add.s32 	%r19, %r17, %r4;
	add.s32 	%r20, %r18, %r4;
	shl.b32 	%r21, %r4, 1;
	sub.s32 	%r22, %r19, %r21;
	add.s32 	%r23, %r22, %r10;
	cvt.s64.s32 	%rd7, %r17;
	cvt.u64.u32 	%rd8, %r10;
	add.s64 	%rd9, %rd8, %rd7;
	shl.b64 	%rd10, %rd9, 2;
	add.s64 	%rd11, %rd4, %rd10;
	ld.global.f32 	%f1, [%rd11+4];
	ld.global.f32 	%f2, [%rd11+-4];
	sub.f32 	%f3, %f1, %f2;
	cvt.f64.f32 	%fd5, %f3;
	add.f64 	%fd6, %fd1, %fd1;
	div.rn.f64 	%fd7, %fd5, %fd6;
	cvt.rn.f32.f64 	%f4, %fd7;
	mul.wide.s32 	%rd12, %r20, 4;
	add.s64 	%rd13, %rd5, %rd12;
	ld.global.f32 	%f5, [%rd13];
	mul.wide.s32 	%rd14, %r23, 4;
	add.s64 	%rd15, %rd5, %rd14;
	ld.global.f32 	%f6, [%rd15];
	sub.f32 	%f7, %f5, %f6;
	cvt.f64.f32 	%fd8, %f7;
	add.f64 	%fd9, %fd2, %fd2;
	div.rn.f64 	%fd10, %fd8, %fd9;
	cvt.rn.f32.f64 	%f8, %fd10;
	add.s64 	%rd16, %rd4, %rd12;
	ld.global.f32 	%f9, [%rd16];
	add.s64 	%rd17, %rd4, %rd14;
	ld.global.f32 	%f10, [%rd17];
	sub.f32 	%f11, %f9, %f10;
	cvt.f64.f32 	%fd11, %f11;
	div.rn.f64 	%fd12, %fd11, %fd9;
	cvt.rn.f32.f64 	%f12, %fd12;
	add.s64 	%rd18, %rd5, %rd10;
	ld.global.f32 	%f13, [%rd18+4];
	ld.global.f32 	%f14, [%rd18+-4];
	sub.f32 	%f15, %f13, %f14;
	cvt.f64.f32 	%fd13, %f15;
	div.rn.f64 	%fd14, %fd13, %fd6;
	cvt.rn.f32.f64 	%f16, %fd14;
	rcp.rn.f64 	%fd15, %fd25;
	add.f32 	%f17, %f4, %f8;
	cvt.f64.f32 	%fd16, %f17;
	mul.f64 	%fd17, %fd15, %fd16;
	mul.f32 	%f18, %f4, %f4;
	cvt.f64.f32 	%fd18, %f18;
	sub.f64 	%fd19, %fd17, %fd18;
	add.f32 	%f19, %f12, %f12;
	mul.f32 	%f20, %f19, %f16;
	cvt.f64.f32 	%fd20, %f20;
	sub.f64 	%fd21, %fd19, %fd20;
	mul.f32 	%f21, %f8, %f8;
	cvt.f64.f32 	%fd22, %f21;
	sub.f64 	%fd23, %fd21, %fd22;
	mul.f64 	%fd24, %fd4, %fd23;
	cvt.rn.f32.f64 	%f22, %fd24;
	mul.wide.s32 	%rd19, %r18, 4;
	add.s64 	%rd20, %rd6, %rd19;
	st.global.f32 	[%rd20], %f22;
$L__BB0_2:
	ret;

}
	// .globl	_Z11copy_kernelPKfPfii
.visible .entry _Z11copy_kernelPKfPfii(
	.param .u64 .ptr .align 1 _Z11copy_kernelPKfPfii_param_0,
	.param .u64 .ptr .align 1 _Z11copy_kernelPKfPfii_param_1,
	.param .u32 _Z11copy_kernelPKfPfii_param_2,
	.param .u32 _Z11copy_kernelPKfPfii_param_3
)
{
	.reg .pred 	%p<4>;
	.reg .b32 	%r<14>;
	.reg .b32 	%f<2>;
	.reg .b64 	%rd<8>;

	ld.param.u64 	%rd1, [_Z11copy_kernelPKfPfii_param_0];
	ld.param.u64 	%rd2, [_Z11copy_kernelPKfPfii_param_1];
	ld.param.u32 	%r3, [_Z11copy_kernelPKfPfii_param_2];
	ld.param.u32 	%r4, [_Z11copy_kernelPKfPfii_param_3];
	mov.u32 	%r6, %ctaid.x;
	mov.u32 	%r7, %ntid.x;
	mov.u32 	%r8, %tid.x;
	mad.lo.s32 	%r1, %r6, %r7, %r8;
	mov.u32 	%r9, %ctaid.y;
	mov.u32 	%r10, %ntid.y;
	mov.u32 	%r11, %tid.y;
	mad.lo.s32 	%r12, %r9, %r10, %r11;
	setp.ge.s32 	%p1, %r1, %r3;
	setp.ge.s32 	%p2, %r12, %r4;
	or.pred  	%p3, %p1, %p2;
	@%p3 bra 	$L__BB1_2;
	cvta.to.global.u64 	%rd3, %rd1;
	cvta.to.global.u64 	%rd4, %rd2;
	mad.lo.s32 	%r13, %r3, %r12, %r1;
	mul.wide.s32 	%rd5, %r13, 4;
	add.s64 	%rd6, %rd3, %rd5;
	ld.global.f32 	%f1, [%rd6];
	add.s64 	%rd7, %rd4, %rd5;
	st.global.f32 	[%rd7], %f1;
$L__BB1_2:
	ret;

}
	// .globl	_Z16compute_p_kernelPfPKfS1_iidd
.visible .entry _Z16compute_p_kernelPfPKfS1_iidd(
	.param .u64 .ptr .align 1 _Z16compute_p_kernelPfPKfS1_iidd_param_0,
	.param .u64 .ptr .align 1 _Z16compute_p_kernelPfPKfS1_iidd_param_1,
	.param .u64 .ptr .align 1 _Z16compute_p_kernelPfPKfS1_iidd_param_2,
	.param .u32 _Z16compute_p_kernelPfPKfS1_iidd_param_3,
	.param .u32 _Z16compute_p_kernelPfPKfS1_iidd_param_4,
	.param .f64 _Z16compute_p_kernelPfPKfS1_iidd_param_5,
	.param .f64 _Z16compute_p_kernelPfPKfS1_iidd_param_6
)
{
	.reg .pred 	%p<8>;
	.reg .b32 	%r<24>;
	.reg .b32 	%f<9>;
	.reg .b64 	%rd<19>;
	.reg .b64 	%fd<18>;

	ld.param.u64 	%rd1, [_Z16compute_p_kernelPfPKfS1_iidd_param_0];
	ld.param.u64 	%rd2, [_Z16compute_p_kernelPfPKfS1_iidd_param_1];
	ld.param.u64 	%rd3, [_Z16compute_p_kernelPfPKfS1_iidd_param_2];
	ld.param.u32 	%r4, [_Z16compute_p_kernelPfPKfS1_iidd_param_3];
	ld.param.u32 	%r5, [_Z16compute_p_kernelPfPKfS1_iidd_param_4];
	ld.param.f64 	%fd1, [_Z16compute_p_kernelPfPKfS1_iidd_param_5];
	ld.param.f64 	%fd2, [_Z16compute_p_kernelPfPKfS1_iidd_param_6];
	mov.u32 	%r7, %ctaid.x;
	mov.u32 	%r8, %ntid.x;
	mov.u32 	%r9, %tid.x;
	mad.lo.s32 	%r10, %r7, %r8, %r9;
	mov.u32 	%r11, %ctaid.y;
	mov.u32 	%r12, %ntid.y;
	mov.u32 	%r13, %tid.y;
	mad.lo.s32 	%r14, %r11, %r12, %r13;
	setp.lt.s32 	%p1, %r10, 1;
	add.s32 	%r15, %r4, -1;
	setp.ge.s32 	%p2, %r10, %r15;
	or.pred  	%p3, %p1, %p2;
	setp.eq.s32 	%p4, %r14, 0;
	or.pred  	%p5, %p4, %p3;
	add.s32 	%r16, %r5, -1;
	setp.ge.s32 	%p6, %r14, %r16;
	or.pred  	%p7, %p5, %p6;
	@%p7 bra 	$L__BB2_2;
	cvta.to.global.u64 	%rd4, %rd2;
	cvta.to.global.u64 	%rd5, %rd3;
	cvta.to.global.u64 	%rd6, %rd1;
	mul.lo.s32 	%r17, %r4, %r14;
	add.s32 	%r18, %r17, %r10;
	add.s32 	%r19, %r17, %r4;
	add.s32 	%r20, %r18, %r4;
	shl.b32 	%r21, %r4, 1;
	sub.s32 	%r22, %r19, %r21;
	add.s32 	%r23, %r22, %r10;
	mul.f64 	%fd3, %fd2, %fd2;
	cvt.s64.s32 	%rd7, %r17;
	cvt.u64.u32 	%rd8, %r10;
	add.s64 	%rd9, %rd8, %rd7;
	shl.b64 	%rd10, %rd9, 2;
	add.s64 	%rd11, %rd4, %rd10;
	ld.global.f32 	%f1, [%rd11+4];
	ld.global.f32 	%f2, [%rd11+-4];
	add.f32 	%f3, %f1, %f2;
	cvt.f64.f32 	%fd4, %f3;
	mul.f64 	%fd5, %fd1, %fd1;
	mul.wide.s32 	%rd12, %r20, 4;
	add.s64 	%rd13, %rd4, %rd12;
	ld.global.f32 	%f4, [%rd13];
	mul.wide.s32 	%rd14, %r23, 4;
	add.s64 	%rd15, %rd4, %rd14;
	ld.global.f32 	%f5, [%rd15];
	add.f32 	%f6, %f4, %f5;
	cvt.f64.f32 	%fd6, %f6;
	mul.f64 	%fd7, %fd5, %fd6;
	fma.rn.f64 	%fd8, %fd3, %fd4, %fd7;
	mul.wide.s32 	%rd16, %r18, 4;
	add.s64 	%rd17, %rd5, %rd16;
	ld.global.f32 	%f7, [%rd17];
	cvt.f64.f32 	%fd9, %f7;
	mul.f64 	%fd10, %fd1, %fd9;
	mul.f64 	%fd11, %fd1, %fd10;
	mul.f64 	%fd12, %fd2, %fd11;
	mul.f64 	%fd13, %fd2, %fd12;
	sub.f64 	%fd14, %fd8, %fd13;
	add.f64 	%fd15, %fd5, %fd3;
	add.f64 	%fd16, %fd15, %fd15;
	div.rn.f64 	%fd17, %fd14, %fd16;
	cvt.rn.f32.f64 	%f8, %fd17;
	add.s64 	%rd18, %rd6, %rd16;
	st.global.f32 	[%rd18], %f8;
$L__BB2_2:
	ret;

}
	// .globl	_Z11p_lr_kernelPfii
.visible .entry _Z11p_lr_kernelPfii(
	.param .u64 .ptr .align 1 _Z11p_lr_kernelPfii_param_0,
	.param .u32 _Z11p_lr_kernelPfii_param_1,
	.param .u32 _Z11p_lr_kernelPfii_param_2
)
{
	.reg .pred 	%p<2>;
	.reg .b32 	%r<8>;
	.reg .b32 	%f<3>;
	.reg .b64 	%rd<10>;

	ld.param.u64 	%rd1, [_Z11p_lr_kernelPfii_param_0];
	ld.param.u32 	%r2, [_Z11p_lr_kernelPfii_param_1];
	ld.param.u32 	%r3, [_Z11p_lr_kernelPfii_param_2];
	mov.u32 	%r4, %ctaid.x;
	mov.u32 	%r5, %ntid.x;
	mov.u32 	%r6, %tid.x;
	mad.lo.s32 	%r1, %r4, %r5, %r6;
	setp.ge.s32 	%p1, %r1, %r3;
	@%p1 bra 	$L__BB3_2;
	cvta.to.global.u64 	%rd2, %rd1;
	mul.lo.s32 	%r7, %r2, %r1;
	cvt.s64.s32 	%rd3, %r7;
	cvt.s64.s32 	%rd4, %r2;
	add.s64 	%rd5, %rd4, %rd3;
	shl.b64 	%rd6, %rd5, 2;
	add.s64 	%rd7, %rd2, %rd6;
	ld.global.f32 	%f1, [%rd7+-8];
	st.global.f32 	[%rd7+-4], %f1;
	mul.wide.s32 	%rd8, %r7, 4;
	add.s64 	%rd9, %rd2, %rd8;
	ld.global.f32 	%f2, [%rd9+4];
	st.global.f32 	[%rd9], %f2;
$L__BB3_2:
	ret;

}
	// .globl	_Z11p_tb_kernelPfii
.visible .entry _Z11p_tb_kernelPfii(
	.param .u64 .ptr .align 1 _Z11p_tb_kernelPfii_param_0,
	.param .u32 _Z11p_tb_kernelPfii_param_1,
	.param .u32 _Z11p_tb_kernelPfii_param_2
)
{
	.reg .pred 	%p<2>;
	.reg .b32 	%r<11>;
	.reg .b32 	%f<2>;
	.reg .b64 	%rd<9>;

	ld.param.u64 	%rd1, [_Z11p_tb_kernelPfii_param_0];
	ld.param.u32 	%r2, [_Z11p_tb_kernelPfii_param_1];
	ld.param.u32 	%r3, [_Z11p_tb_kernelPfii_param_2];
	mov.u32 	%r4, %ctaid.x;
	mov.u32 	%r5, %ntid.x;
	mov.u32 	%r6, %tid.x;
	mad.lo.s32 	%r1, %r4, %r5, %r6;
	setp.ge.s32 	%p1, %r1, %r2;
	@%p1 bra 	$L__BB4_2;
	cvta.to.global.u64 	%rd2, %rd1;
	add.s32 	%r7, %r2, %r1;
	mul.wide.s32 	%rd3, %r7, 4;
	add.s64 	%rd4, %rd2, %rd3;
	ld.global.f32 	%f1, [%rd4];
	mul.wide.s32 	%rd5, %r1, 4;
	add.s64 	%rd6, %rd2, %rd5;
	st.global.f32 	[%rd6], %f1;
	add.s32 	%r8, %r3, -1;
	mul.lo.s32 	%r9, %r8, %r2;
	mul.wide.s32 	%rd7, %r9, 4;
	add.s64 	%rd8, %rd6, %rd7;
	mov.b32 	%r10, 0;
	st.global.u32 	[%rd8], %r10;
$L__BB4_2:
	ret;

}
	// .globl	_Z16update_uv_kernelPfS_PKfS1_S1_iiddddd
.visible .entry _Z16update_uv_kernelPfS_PKfS1_S1_iiddddd(
	.param .u64 .ptr .align 1 _Z16update_uv_kernelPfS_PKfS1_S1_iiddddd_param_0,
	.param .u64 .ptr .align 1 _Z16update_uv_kernelPfS_PKfS1_S1_iiddddd_param_1,
	.param .u64 .ptr .align 1 _Z16update_uv_kernelPfS_PKfS1_S1_iiddddd_param_2,
	.param .u64 .ptr .align 1 _Z16update_uv_kernelPfS_PKfS1_S1_iiddddd_param_3,
	.param .u64 .ptr .align 1 _Z16update_uv_kernelPfS_PKfS1_S1_iiddddd_param_4,
	.param .u32 _Z16update_uv_kernelPfS_PKfS1_S1_iiddddd_param_5,
	.param .u32 _Z16update_uv_kernelPfS_PKfS1_S1_iiddddd_param_6,
	.param .f64 _Z16update_uv_kernelPfS_PKfS1_S1_iiddddd_param_7,
	.param .f64 _Z16update_uv_kernelPfS_PKfS1_S1_iiddddd_param_8,
	.param .f64 _Z16update_uv_kernelPfS_PKfS1_S1_iiddddd_param_9,
	.param .f64 _Z16update_uv_kernelPfS_PKfS1_S1_iiddddd_param_10,
	.param .f64 _Z16update_uv_kernelPfS_PKfS1_S1_iiddddd_param_11
)
{
	.reg .pred 	%p<8>;
	.reg .b32 	%r<21>;
	.reg .b32 	%f<33>;
	.reg .b64 	%rd<28>;
	.reg .b64 	%fd<51>;

	ld.param.u64 	%rd4, [_Z16update_uv_kernelPfS_PKfS1_S1_iiddddd_param_3];
	ld.param.u64 	%rd5, [_Z16update_uv_kernelPfS_PKfS1_S1_iiddddd_param_4];
	ld.param.u32 	%r4, [_Z16update_uv_kernelPfS_PKfS1_S1_iiddddd_param_5];
	ld.param.u32 	%r5, [_Z16update_uv_kernelPfS_PKfS1_S1_iiddddd_param_6];
	ld.param.f64 	%fd2, [_Z16update_uv_kernelPfS_PKfS1_S1_iiddddd_param_8];
	ld.param.f64 	%fd3, [_Z16update_uv_kernelPfS_PKfS1_S1_iiddddd_param_9];
	ld.param.f64 	%fd4, [_Z16update_uv_kernelPfS_PKfS1_S1_iiddddd_param_10];
	ld.param.f64 	%fd5, [_Z16update_uv_kernelPfS_PKfS1_S1_iiddddd_param_11];
	mov.u32 	%r7, %ctaid.x;
	mov.u32 	%r8, %ntid.x;
	mov.u32 	%r9, %tid.x;
	mad.lo.s32 	%r10, %r7, %r8, %r9;
	mov.u32 	%r11, %ctaid.y;
	mov.u32 	%r12, %ntid.y;
	mov.u32 	%r13, %tid.y;
	mad.lo.s32 	%r14, %r11, %r12, %r13;
	setp.lt.s32 	%p1, %r10, 1;
	add.s32 	%r15, %r4, -1;
	setp.ge.s32 	%p2, %r10, %r15;
	or.pred  	%p3, %p1, %p2;
	setp.eq.s32 	%p4, %r14, 0;
	or.pred  	%p5, %p4, %p3;
	add.s32 	%r16, %r5, -1;
	setp.ge.s32 	%p6, %r14, %r16;
	or.pred  	%p7, %p5, %p6;
	@%p7 bra 	$L__BB5_2;
	ld.param.f64 	%fd50, [_Z16update_uv_kernelPfS_PKfS1_S1_iiddddd_param_7];
	ld.param.u64 	%rd27, [_Z16update_uv_kernelPfS_PKfS1_S1_iiddddd_param_2];
	ld.param.u64 	%rd26, [_Z16update_uv_kernelPfS_PKfS1_S1_iiddddd_param_1];
	ld.param.u64 	%rd25, [_Z16update_uv_kernelPfS_PKfS1_S1_iiddddd_param_0];
	cvta.to.global.u64 	%rd6, %rd27;
	cvta.to.global.u64 	%rd7, %rd5;
	cvta.to.global.u64 	%rd8, %rd25;
	cvta.to.global.u64 	%rd9, %rd4;
	cvta.to.global.u64 	%rd10, %rd26;
	mul.lo.s32 	%r17, %r4, %r14;
	add.s32 	%r18, %r17, %r10;
	sub.s32 	%r19, %r17, %r4;
	add.s32 	%r20, %r19, %r10;
	mul.wide.s32 	%rd11, %r18, 4;
	add.s64 	%rd12, %rd6, %rd11;
	ld.global.f32 	%f1, [%rd12];
	cvt.f64.f32 	%fd6, %f1;
	mul.f64 	%fd7, %fd3, %fd6;
	div.rn.f64 	%fd8, %fd7, %fd50;
	ld.global.f32 	%f2, [%rd12+-4];
	sub.f32 	%f3, %f1, %f2;
	cvt.f64.f32 	%fd9, %f3;
	mul.f64 	%fd10, %fd8, %fd9;
	sub.f64 	%fd11, %fd6, %fd10;
	div.rn.f64 	%fd12, %fd7, %fd2;
	mul.wide.s32 	%rd13, %r20, 4;
	add.s64 	%rd14, %rd6, %rd13;
	ld.global.f32 	%f4, [%rd14];
	sub.f32 	%f5, %f1, %f4;
	cvt.f64.f32 	%fd13, %f5;
	mul.f64 	%fd14, %fd12, %fd13;
	sub.f64 	%fd15, %fd11, %fd14;
	add.f64 	%fd16, %fd4, %fd4;
	mul.f64 	%fd17, %fd50, %fd16;
	div.rn.f64 	%fd18, %fd3, %fd17;
	add.s64 	%rd15, %rd7, %rd11;
	ld.global.f32 	%f6, [%rd15+4];
	ld.global.f32 	%f7, [%rd15+-4];
	sub.f32 	%f8, %f6, %f7;
	cvt.f64.f32 	%fd19, %f8;
	mul.f64 	%fd20, %fd18, %fd19;
	sub.f64 	%fd21, %fd15, %fd20;
	mul.f64 	%fd22, %fd3, %fd5;
	mul.f64 	%fd23, %fd50, %fd50;
	div.rn.f64 	%fd24, %fd22, %fd23;
	ld.global.f32 	%f9, [%rd12+4];
	add.f32 	%f10, %f1, %f1;
	sub.f32 	%f11, %f9, %f10;
	add.f32 	%f12, %f2, %f11;
	cvt.f64.f32 	%fd25, %f12;
	fma.rn.f64 	%fd26, %fd24, %fd25, %fd21;
	mul.f64 	%fd27, %fd2, %fd2;
	div.rn.f64 	%fd28, %fd22, %fd27;
	mul.wide.s32 	%rd16, %r4, 4;
	add.s64 	%rd17, %rd12, %rd16;
	ld.global.f32 	%f13, [%rd17];
	sub.f32 	%f14, %f13, %f10;
	add.f32 	%f15, %f4, %f14;
	cvt.f64.f32 	%fd29, %f15;
	fma.rn.f64 	%fd30, %fd28, %fd29, %fd26;
	cvt.rn.f32.f64 	%f16, %fd30;
	add.s64 	%rd18, %rd8, %rd11;
	st.global.f32 	[%rd18], %f16;
	add.s64 	%rd19, %rd9, %rd11;
	ld.global.f32 	%f17, [%rd19];
	cvt.f64.f32 	%fd31, %f17;
	mul.f64 	%fd32, %fd3, %fd31;
	div.rn.f64 	%fd33, %fd32, %fd50;
	ld.global.f32 	%f18, [%rd19+-4];
	sub.f32 	%f19, %f17, %f18;
	cvt.f64.f32 	%fd34, %f19;
	mul.f64 	%fd35, %fd33, %fd34;
	sub.f64 	%fd36, %fd31, %fd35;
	div.rn.f64 	%fd37, %fd32, %fd2;
	add.s64 	%rd20, %rd9, %rd13;
	ld.global.f32 	%f20, [%rd20];
	sub.f32 	%f21, %f17, %f20;
	cvt.f64.f32 	%fd38, %f21;
	mul.f64 	%fd39, %fd37, %fd38;
	sub.f64 	%fd40, %fd36, %fd39;
	mul.f64 	%fd41, %fd2, %fd16;
	div.rn.f64 	%fd42, %fd3, %fd41;
	add.s64 	%rd21, %rd15, %rd16;
	ld.global.f32 	%f22, [%rd21];
	add.s64 	%rd22, %rd7, %rd13;
	ld.global.f32 	%f23, [%rd22];
	sub.f32 	%f24, %f22, %f23;
	cvt.f64.f32 	%fd43, %f24;
	mul.f64 	%fd44, %fd42, %fd43;
	sub.f64 	%fd45, %fd40, %fd44;
	ld.global.f32 	%f25, [%rd19+4];
	add.f32 	%f26, %f17, %f17;
	sub.f32 	%f27, %f25, %f26;
	add.f32 	%f28, %f18, %f27;
	cvt.f64.f32 	%fd46, %f28;
	fma.rn.f64 	%fd47, %fd24, %fd46, %fd45;
	add.s64 	%rd23, %rd19, %rd16;
	ld.global.f32 	%f29, [%rd23];
	sub.f32 	%f30, %f29, %f26;
	add.f32 	%f31, %f20, %f30;
	cvt.f64.f32 	%fd48, %f31;
	fma.rn.f64 	%fd49, %fd28, %fd48, %fd47;
	cvt.rn.f32.f64 	%f32, %fd49;
	add.s64 	%rd24, %rd10, %rd11;
	st.global.f32 	[%rd24], %f32;
$L__BB5_2:
	ret;

}
	// .globl	_Z12uv_lr_kernelPfS_ii
.visible .entry _Z12uv_lr_kernelPfS_ii(
	.param .u64 .ptr .align 1 _Z12uv_lr_kernelPfS_ii_param_0,
	.param .u64 .ptr .align 1 _Z12uv_lr_kernelPfS_ii_param_1,
	.param .u32 _Z12uv_lr_kernelPfS_ii_param_2,
	.param .u32 _Z12uv_lr_kernelPfS_ii_param_3
)
{
	.reg .pred 	%p<2>;
	.reg .b32 	%r<9>;
	.reg .b64 	%rd<16>;

	ld.param.u64 	%rd1, [_Z12uv_lr_kernelPfS_ii_param_0];
	ld.param.u64 	%rd2, [_Z12uv_lr_kernelPfS_ii_param_1];
	ld.param.u32 	%r2, [_Z12uv_lr_kernelPfS_ii_param_2];
	ld.param.u32 	%r3, [_Z12uv_lr_kernelPfS_ii_param_3];
	mov.u32 	%r4, %ctaid.x;
	mov.u32 	%r5, %ntid.x;
	mov.u32 	%r6, %tid.x;
	mad.lo.s32 	%r1, %r4, %r5, %r6;
	setp.ge.s32 	%p1, %r1, %r3;
	@%p1 bra 	$L__BB6_2;
	cvta.to.global.u64 	%rd3, %rd1;
	cvta.to.global.u64 	%rd4, %rd2;
	mul.lo.s32 	%r7, %r2, %r1;
	cvt.s64.s32 	%rd5, %r7;
	mul.wide.s32 	%rd6, %r7, 4;
	add.s64 	%rd7, %rd3, %rd6;
	mov.b32 	%r8, 0;
	st.global.u32 	[%rd7], %r8;
	cvt.s64.s32 	%rd8, %r2;
	add.s64 	%rd9, %rd8, %rd5;
	mul.wide.s32 	%rd10, %r2, 4;
	add.s64 	%rd11, %rd7, %rd10;
	st.global.u32 	[%rd11+-4], %r8;
	mul.wide.s32 	%rd12, %r1, 4;
	add.s64 	%rd13, %rd4, %rd12;
	st.global.u32 	[%rd13], %r8;
	shl.b64 	%rd14, %rd9, 2;
	add.s64 	%rd15, %rd4, %rd14;
	st.global.u32 	[%rd15+-4], %r8;
$L__BB6_2:
	ret;

}
	// .globl	_Z12uv_tb_kernelPfS_ii
.visible .entry _Z12uv_tb_kernelPfS_ii(
	.param .u64 .ptr .align 1 _Z12uv_tb_kernelPfS_ii_param_0,
	.param .u64 .ptr .align 1 _Z12uv_tb_kernelPfS_ii_param_1,
	.param .u32 _Z12uv_tb_kernelPfS_ii_param_2,
	.param .u32 _Z12uv_tb_kernelPfS_ii_param_3
)
{
	.reg .pred 	%p<2>;
	.reg .b32 	%r<11>;
	.reg .b64 	%rd<11>;

	ld.param.u64 	%rd1, [_Z12uv_tb_kernelPfS_ii_param_0];
	ld.param.u64 	%rd2, [_Z12uv_tb_kernelPfS_ii_param_1];
	ld.param.u32 	%r2, [_Z12uv_tb_kernelPfS_ii_param_2];
	ld.param.u32 	%r3, [_Z12uv_tb_kernelPfS_ii_param_3];
	mov.u32 	%r4, %ctaid.x;
	mov.u32 	%r5, %ntid.x;
	mov.u32 	%r6, %tid.x;
	mad.lo.s32 	%r1, %r4, %r5, %r6;
	setp.ge.s32 	%p1, %r1, %r2;
	@%p1 bra 	$L__BB7_2;
	cvta.to.global.u64 	%rd3, %rd1;
	cvta.to.global.u64 	%rd4, %rd2;
	mul.wide.s32 	%rd5, %r1, 4;
	add.s64 	%rd6, %rd3, %rd5;
	mov.b32 	%r7, 0;
	st.global.u32 	[%rd6], %r7;
	add.s32 	%r8, %r3, -1;
	mul.lo.s32 	%r9, %r8, %r2;
	mul.wide.s32 	%rd7, %r9, 4;
	add.s64 	%rd8, %rd6, %rd7;
	mov.b32 	%r10, 1065353216;
	st.global.u32 	[%rd8], %r10;
	add.s64 	%rd9, %rd4, %rd5;
	st.global.u32 	[%rd9], %r7;
	add.s64 	%rd10, %rd9, %rd7;
	st.global.u32 	[%rd10], %r7;
$L__BB7_2:
	ret;

}


// ===== COMPILED SASS (sm_100) =====

	.target	sm_100

	.elftype	@"ET_EXEC"


//--------------------- .note.nv.tkinfo           --------------------------
	.section	.note.nv.tkinfo,"",@"SHT_NOTE"
	.sectionflags	@"SHF_NOTE_NV_TKINFO"
	.tkinfo
        /*0018*/ 	.word	0x00000002
        /*0030*/ 	.string	""
        /*0030*/ 	.string	"ptxas"
        /*0030*/ 	.string	"Cuda compilation tools, release 13.0, V13.0.88"
        /*0030*/ 	.string	"Build cuda_13.0.r13.0/compiler.36424714_0"
        /*0030*/ 	.string	"-arch sm_100 -m 64 "



//--------------------- .note.nv.cuinfo           --------------------------
	.section	.note.nv.cuinfo,"",@"SHT_NOTE"
	.sectionflags	@"SHF_NOTE_NV_CUINFO"
        /*0018*/ 	.short	0x0002
        /*001a*/ 	.short	0x0064
        /*001c*/ 	.short	0x0082
	.zero		2


//--------------------- .nv.info                  --------------------------
	.section	.nv.info,"",@"SHT_CUDA_INFO"
	.align	4


	//----- nvinfo : EIATTR_REGCOUNT
	.align		4
        /*0000*/ 	.byte	0x04, 0x2f
        /*0002*/ 	.short	(.L_1 - .L_0)
	.align		4
.L_0:
        /*0004*/ 	.word	index@(_Z16compute_b_kernelPKfS0_Pfiidddd)
        /*0008*/ 	.word	0x00000020


	//----- nvinfo : EIATTR_FRAME_SIZE
	.align		4
.L_1:
        /*000c*/ 	.byte	0x04, 0x11
        /*000e*/ 	.short	(.L_3 - .L_2)
	.align		4
.L_2:
        /*0010*/ 	.word	index@($__internal_3_$__cuda_sm20_div_rn_f64_full)
        /*0014*/ 	.word	0x00000000


	//----- nvinfo : EIATTR_FRAME_SIZE
	.align		4
.L_3:
        /*0018*/ 	.byte	0x04, 0x11
        /*001a*/ 	.short	(.L_5 - .L_4)
	.align		4
.L_4:
        /*001c*/ 	.word	index@($__internal_2_$__cuda_sm20_dblrcp_rn_slowpath_v3)
        /*0020*/ 	.word	0x00000000


	//----- nvinfo : EIATTR_FRAME_SIZE
	.align		4
.L_5:
        /*0024*/ 	.byte	0x04, 0x11
        /*0026*/ 	.short	(.L_7 - .L_6)
	.align		4
.L_6:
        /*0028*/ 	.word	index@(_Z16compute_b_kernelPKfS0_Pfiidddd)
        /*002c*/ 	.word	0x00000000


	//----- nvinfo : EIATTR_REGCOUNT
	.align		4
.L_7:
        /*0030*/ 	.byte	0x04, 0x2f
        /*0032*/ 	.short	(.L_9 - .L_8)
	.align		4
.L_8:
        /*0034*/ 	.word	index@(_Z11copy_kernelPKfPfii)
        /*0038*/ 	.word	0x0000000a


	//----- nvinfo : EIATTR_FRAME_SIZE
	.align		4
.L_9:
        /*003c*/ 	.byte	0x04, 0x11
        /*003e*/ 	.short	(.L_11 - .L_10)
	.align		4
.L_10:
        /*0040*/ 	.word	index@(_Z11copy_kernelPKfPfii)
        /*0044*/ 	.word	0x00000000


	//----- nvinfo : EIATTR_REGCOUNT
	.align		4
.L_11:
        /*0048*/ 	.byte	0x04, 0x2f
        /*004a*/ 	.short	(.L_13 - .L_12)
	.align		4
.L_12:
        /*004c*/ 	.word	index@(_Z16compute_p_kernelPfPKfS1_iidd)
        /*0050*/ 	.word	0x0000001b


	//----- nvinfo : EIATTR_FRAME_SIZE
	.align		4
.L_13:
        /*0054*/ 	.byte	0x04, 0x11
        /*0056*/ 	.short	(.L_15 - .L_14)
	.align		4
.L_14:
        /*0058*/ 	.word	index@($__internal_1_$__cuda_sm20_div_rn_f64_full)
        /*005c*/ 	.word	0x00000000


	//----- nvinfo : EIATTR_FRAME_SIZE
	.align		4
.L_15:
        /*0060*/ 	.byte	0x04, 0x11
        /*0062*/ 	.short	(.L_17 - .L_16)
	.align		4
.L_16:
        /*0064*/ 	.word	index@(_Z16compute_p_kernelPfPKfS1_iidd)
        /*0068*/ 	.word	0x00000000


	//----- nvinfo : EIATTR_REGCOUNT
	.align		4
.L_17:
        /*006c*/ 	.byte	0x04, 0x2f
        /*006e*/ 	.short	(.L_19 - .L_18)
	.align		4
.L_18:
        /*0070*/ 	.word	index@(_Z11p_lr_kernelPfii)
        /*0074*/ 	.word	0x0000000c


	//----- nvinfo : EIATTR_FRAME_SIZE
	.align		4
.L_19:
        /*0078*/ 	.byte	0x04, 0x11
        /*007a*/ 	.short	(.L_21 - .L_20)
	.align		4
.L_20:
        /*007c*/ 	.word	index@(_Z11p_lr_kernelPfii)
        /*0080*/ 	.word	0x00000000


	//----- nvinfo : EIATTR_REGCOUNT
	.align		4
.L_21:
        /*0084*/ 	.byte	0x04, 0x2f
        /*0086*/ 	.short	(.L_23 - .L_22)
	.align		4
.L_22:
        /*0088*/ 	.word	index@(_Z11p_tb_kernelPfii)
        /*008c*/ 	.word	0x0000000a


	//----- nvinfo : EIATTR_FRAME_SIZE
	.align		4
.L_23:
        /*0090*/ 	.byte	0x04, 0x11
        /*0092*/ 	.short	(.L_25 - .L_24)
	.align		4
.L_24:
        /*0094*/ 	.word	index@(_Z11p_tb_kernelPfii)
        /*0098*/ 	.word	0x00000000


	//----- nvinfo : EIATTR_REGCOUNT
	.align		4
.L_25:
        /*009c*/ 	.byte	0x04, 0x2f
        /*009e*/ 	.short	(.L_27 - .L_26)
	.align		4
.L_26:
        /*00a0*/ 	.word	index@(_Z16update_uv_kernelPfS_PKfS1_S1_iiddddd)
        /*00a4*/ 	.word	0x00000028


	//----- nvinfo : EIATTR_FRAME_SIZE
	.align		4
.L_27:
        /*00a8*/ 	.byte	0x04, 0x11
        /*00aa*/ 	.short	(.L_29 - .L_28)
	.align		4
.L_28:
        /*00ac*/ 	.word	index@($__internal_0_$__cuda_sm20_div_rn_f64_full)
        /*00b0*/ 	.word	0x00000000


	//----- nvinfo : EIATTR_FRAME_SIZE
	.align		4
.L_29:
        /*00b4*/ 	.byte	0x04, 0x11
        /*00b6*/ 	.short	(.L_31 - .L_30)
	.align		4
.L_30:
        /*00b8*/ 	.word	index@(_Z16update_uv_kernelPfS_PKfS1_S1_iiddddd)
        /*00bc*/ 	.word	0x00000000


	//----- nvinfo : EIATTR_REGCOUNT
	.align		4
.L_31:
        /*00c0*/ 	.byte	0x04, 0x2f
        /*00c2*/ 	.short	(.L_33 - .L_32)
	.align		4
.L_32:
        /*00c4*/ 	.word	index@(_Z12uv_lr_kernelPfS_ii)
        /*00c8*/ 	.word	0x0000000e


	//----- nvinfo : EIATTR_FRAME_SIZE
	.align		4
.L_33:
        /*00cc*/ 	.byte	0x04, 0x11
        /*00ce*/ 	.short	(.L_35 - .L_34)
	.align		4
.L_34:
        /*00d0*/ 	.word	index@(_Z12uv_lr_kernelPfS_ii)
        /*00d4*/ 	.word	0x00000000


	//----- nvinfo : EIATTR_REGCOUNT
	.align		4
.L_35:
        /*00d8*/ 	.byte	0x04, 0x2f
        /*00da*/ 	.short	(.L_37 - .L_36)
	.align		4
.L_36:
        /*00dc*/ 	.word	index@(_Z12uv_tb_kernelPfS_ii)
        /*00e0*/ 	.word	0x0000000e


	//----- nvinfo : EIATTR_FRAME_SIZE
	.align		4
.L_37:
        /*00e4*/ 	.byte	0x04, 0x11
        /*00e6*/ 	.short	(.L_39 - .L_38)
	.align		4
.L_38:
        /*00e8*/ 	.word	index@(_Z12uv_tb_kernelPfS_ii)
        /*00ec*/ 	.word	0x00000000


	//----- nvinfo : EIATTR_MIN_STACK_SIZE
	.align		4
.L_39:
        /*00f0*/ 	.byte	0x04, 0x12
        /*00f2*/ 	.short	(.L_41 - .L_40)
	.align		4
.L_40:
        /*00f4*/ 	.word	index@(_Z12uv_tb_kernelPfS_ii)
        /*00f8*/ 	.word	0x00000000


	//----- nvinfo : EIATTR_MIN_STACK_SIZE
	.align		4
.L_41:
        /*00fc*/ 	.byte	0x04, 0x12
        /*00fe*/ 	.short	(.L_43 - .L_42)
	.align		4
.L_42:
        /*0100*/ 	.word	index@(_Z12uv_lr_kernelPfS_ii)
        /*0104*/ 	.word	0x00000000


	//----- nvinfo : EIATTR_MIN_STACK_SIZE
	.align		4
.L_43:
        /*0108*/ 	.byte	0x04, 0x12
        /*010a*/ 	.short	(.L_45 - .L_44)
	.align		4
.L_44:
        /*010c*/ 	.word	index@(_Z16update_uv_kernelPfS_PKfS1_S1_iiddddd)
        /*0110*/ 	.word	0x00000000


	//----- nvinfo : EIATTR_MIN_STACK_SIZE
	.align		4
.L_45:
        /*0114*/ 	.byte	0x04, 0x12
        /*0116*/ 	.short	(.L_47 - .L_46)
	.align		4
.L_46:
        /*0118*/ 	.word	index@(_Z11p_tb_kernelPfii)
        /*011c*/ 	.word	0x00000000


	//----- nvinfo : EIATTR_MIN_STACK_SIZE
	.align		4
.L_47:
        /*0120*/ 	.byte	0x04, 0x12
        /*0122*/ 	.short	(.L_49 - .L_48)
	.align		4
.L_48:
        /*0124*/ 	.word	index@(_Z11p_lr_kernelPfii)
        /*0128*/ 	.word	0x00000000


	//----- nvinfo : EIATTR_MIN_STACK_SIZE
	.align		4
.L_49:
        /*012c*/ 	.byte	0x04, 0x12
        /*012e*/ 	.short	(.L_51 - .L_50)
	.align		4
.L_50:
        /*0130*/ 	.word	index@(_Z16compute_p_kernelPfPKfS1_iidd)
        /*0134*/ 	.word	0x00000000


	//----- nvinfo : EIATTR_MIN_STACK_SIZE
	.align		4
.L_51:
        /*0138*/ 	.byte	0x04, 0x12
        /*013a*/ 	.short	(.L_53 - .L_52)
	.align		4
.L_52:
        /*013c*/ 	.word	index@(_Z11copy_kernelPKfPfii)
        /*0140*/ 	.word	0x00000000


	//----- nvinfo : EIATTR_MIN_STACK_SIZE
	.align		4
.L_53:
        /*0144*/ 	.byte	0x04, 0x12
        /*0146*/ 	.short	(.L_55 - .L_54)
	.align		4
.L_54:
        /*0148*/ 	.word	index@(_Z16compute_b_kernelPKfS0_Pfiidddd)
        /*014c*/ 	.word	0x00000000
.L_55:


//--------------------- .nv.compat                --------------------------
	.section	.nv.compat,"",@"SHT_CUDA_COMPAT_INFO"
	.align	4
        /*0000*/ 	.byte	0x02, 0x09, 0x00, 0x00, 0x02, 0x02, 0x01, 0x00, 0x02, 0x05, 0x05, 0x00, 0x03, 0x07, 0x01, 0x01
        /*0010*/ 	.byte	0x02, 0x03, 0x00, 0x00, 0x02, 0x06, 0x01, 0x00, 0x04, 0x0b, 0x08, 0x00, 0x01, 0x00, 0x00, 0x00
        /*0020*/ 	.byte	0x00, 0x00, 0x00, 0x00


//--------------------- .nv.info._Z12uv_tb_kernelPfS_ii --------------------------
	.section	.nv.info._Z12uv_tb_kernelPfS_ii,"",@"SHT_CUDA_INFO"
	.sectionflags	@""
	.align	4


	//----- nvinfo : EIATTR_CUDA_API_VERSION
	.align		4
        /*0000*/ 	.byte	0x04, 0x37
        /*0002*/ 	.short	(.L_57 - .L_56)
.L_56:
        /*0004*/ 	.word	0x00000082


	//----- nvinfo : EIATTR_KPARAM_INFO
	.align		4
.L_57:
        /*0008*/ 	.byte	0x04, 0x17
        /*000a*/ 	.short	(.L_59 - .L_58)
.L_58:
        /*000c*/ 	.word	0x00000000
        /*0010*/ 	.short	0x0003
        /*0012*/ 	.short	0x0014
        /*0014*/ 	.byte	0x00, 0xf0, 0x11, 0x00


	//----- nvinfo : EIATTR_KPARAM_INFO
	.align		4
.L_59:
        /*0018*/ 	.byte	0x04, 0x17
        /*001a*/ 	.short	(.L_61 - .L_60)
.L_60:
        /*001c*/ 	.word	0x00000000
        /*0020*/ 	.short	0x0002
        /*0022*/ 	.short	0x0010
        /*0024*/ 	.byte	0x00, 0xf0, 0x11, 0x00


	//----- nvinfo : EIATTR_KPARAM_INFO
	.align		4
.L_61:
        /*0028*/ 	.byte	0x04, 0x17
        /*002a*/ 	.short	(.L_63 - .L_62)
.L_62:
        /*002c*/ 	.word	0x00000000
        /*0030*/ 	.short	0x0001
        /*0032*/ 	.short	0x0008
        /*0034*/ 	.byte	0x00, 0xf5, 0x21, 0x00


	//----- nvinfo : EIATTR_KPARAM_INFO
	.align		4
.L_63:
        /*0038*/ 	.byte	0x04, 0x17
        /*003a*/ 	.short	(.L_65 - .L_64)
.L_64:
        /*003c*/ 	.word	0x00000000
        /*0040*/ 	.short	0x0000
        /*0042*/ 	.short	0x0000
        /*0044*/ 	.byte	0x00, 0xf5, 0x21, 0x00


	//----- nvinfo : EIATTR_SPARSE_MMA_MASK
	.align		4
.L_65:
        /*0048*/ 	.byte	0x03, 0x50
        /*004a*/ 	.short	0x0000


	//----- nvinfo : EIATTR_MAXREG_COUNT
	.align		4
        /*004c*/ 	.byte	0x03, 0x1b
        /*004e*/ 	.short	0x00ff


	//----- nvinfo : EIATTR_MERCURY_ISA_VERSION
	.align		4
        /*0050*/ 	.byte	0x03, 0x5f
        /*0052*/ 	.short	0x0101


	//----- nvinfo : EIATTR_VRC_CTA_INIT_COUNT
	.align		4
        /*0054*/ 	.byte	0x02, 0x4a
	.zero		1
	.zero		1


	//----- nvinfo : EIATTR_EXIT_INSTR_OFFSETS
	.align		4
        /*0058*/ 	.byte	0x04, 0x1c
        /*005a*/ 	.short	(.L_67 - .L_66)


	//   ....[0]....
.L_66:
        /*005c*/ 	.word	0x00000070


	//   ....[1]....
        /*0060*/ 	.word	0x00000170


	//----- nvinfo : EIATTR_CBANK_PARAM_SIZE
	.align		4
.L_67:
        /*0064*/ 	.byte	0x03, 0x19
        /*0066*/ 	.short	0x0018


	//----- nvinfo : EIATTR_PARAM_CBANK
	.align		4
        /*0068*/ 	.byte	0x04, 0x0a
        /*006a*/ 	.short	(.L_69 - .L_68)
	.align		4
.L_68:
        /*006c*/ 	.word	index@(.nv.constant0._Z12uv_tb_kernelPfS_ii)
        /*0070*/ 	.short	0x0380
        /*0072*/ 	.short	0x0018


	//----- nvinfo : EIATTR_SW_WAR
	.align		4
.L_69:
        /*0074*/ 	.byte	0x04, 0x36
        /*0076*/ 	.short	(.L_71 - .L_70)
.L_70:
        /*0078*/ 	.word	0x00000008
.L_71:


//--------------------- .nv.info._Z12uv_lr_kernelPfS_ii --------------------------
	.section	.nv.info._Z12uv_lr_kernelPfS_ii,"",@"SHT_CUDA_INFO"
	.sectionflags	@""
	.align	4


	//----- nvinfo : EIATTR_CUDA_API_VERSION
	.align		4
        /*0000*/ 	.byte	0x04, 0x37
        /*0002*/ 	.short	(.L_73 - .L_72)
.L_72:
        /*0004*/ 	.word	0x00000082


	//----- nvinfo : EIATTR_KPARAM_INFO
	.align		4
.L_73:
        /*0008*/ 	.byte	0x04, 0x17
        /*000a*/ 	.short	(.L_75 - .L_74)
.L_74:
        /*000c*/ 	.word	0x00000000
        /*0010*/ 	.short	0x0003
        /*0012*/ 	.short	0x0014
        /*0014*/ 	.byte	0x00, 0xf0, 0x11, 0x00


	//----- nvinfo : EIATTR_KPARAM_INFO
	.align		4
.L_75:
        /*0018*/ 	.byte	0x04, 0x17
        /*001a*/ 	.short	(.L_77 - .L_76)
.L_76:
        /*001c*/ 	.word	0x00000000
        /*0020*/ 	.short	0x0002
        /*0022*/ 	.short	0x0010
        /*0024*/ 	.byte	0x00, 0xf0, 0x11, 0x00


	//----- nvinfo : EIATTR_KPARAM_INFO
	.align		4
.L_77:
        /*0028*/ 	.byte	0x04, 0x17
        /*002a*/ 	.short	(.L_79 - .L_78)
.L_78:
        /*002c*/ 	.word	0x00000000
        /*0030*/ 	.short	0x0001
        /*0032*/ 	.short	0x0008
        /*0034*/ 	.byte	0x00, 0xf5, 0x21, 0x00


	//----- nvinfo : EIATTR_KPARAM_INFO
	.align		4
.L_79:
        /*0038*/ 	.byte	0x04, 0x17
        /*003a*/ 	.short	(.L_81 - .L_80)
.L_80:
        /*003c*/ 	.word	0x00000000
        /*0040*/ 	.short	0x0000
        /*0042*/ 	.short	0x0000
        /*0044*/ 	.byte	0x00, 0xf5, 0x21, 0x00


	//----- nvinfo : EIATTR_SPARSE_MMA_MASK
	.align		4
.L_81:
        /*0048*/ 	.byte	0x03, 0x50
        /*004a*/ 	.short	0x0000


	//----- nvinfo : EIATTR_MAXREG_COUNT
	.align		4
        /*004c*/ 	.byte	0x03, 0x1b
        /*004e*/ 	.short	0x00ff


	//----- nvinfo : EIATTR_MERCURY_ISA_VERSION
	.align		4
        /*0050*/ 	.byte	0x03, 0x5f
        /*0052*/ 	.short	0x0101


	//----- nvinfo : EIATTR_VRC_CTA_INIT_COUNT
	.align		4
        /*0054*/ 	.byte	0x02, 0x4a
	.zero		1
	.zero		1


	//----- nvinfo : EIATTR_EXIT_INSTR_OFFSETS
	.align		4
        /*0058*/ 	.byte	0x04, 0x1c
        /*005a*/ 	.short	(.L_83 - .L_82)


	//   ....[0]....
.L_82:
        /*005c*/ 	.word	0x00000070


	//   ....[1]....
        /*0060*/ 	.word	0x000001a0


	//----- nvinfo : EIATTR_CBANK_PARAM_SIZE
	.align		4
.L_83:
        /*0064*/ 	.byte	0x03, 0x19
        /*0066*/ 	.short	0x0018


	//----- nvinfo : EIATTR_PARAM_CBANK
	.align		4
        /*0068*/ 	.byte	0x04, 0x0a
        /*006a*/ 	.short	(.L_85 - .L_84)
	.align		4
.L_84:
        /*006c*/ 	.word	index@(.nv.constant0._Z12uv_lr_kernelPfS_ii)
        /*0070*/ 	.short	0x0380
        /*0072*/ 	.short	0x0018


	//----- nvinfo : EIATTR_SW_WAR
	.align		4
.L_85:
        /*0074*/ 	.byte	0x04, 0x36
        /*0076*/ 	.short	(.L_87 - .L_86)
.L_86:
        /*0078*/ 	.word	0x00000008
.L_87:


//--------------------- .nv.info._Z16update_uv_kernelPfS_PKfS1_S1_iiddddd --------------------------
	.section	.nv.info._Z16update_uv_kernelPfS_PKfS1_S1_iiddddd,"",@"SHT_CUDA_INFO"
	.sectionflags	@""
	.align	4


	//----- nvinfo : EIATTR_CUDA_API_VERSION
	.align		4
        /*0000*/ 	.byte	0x04, 0x37
        /*0002*/ 	.short	(.L_89 - .L_88)
.L_88:
        /*0004*/ 	.word	0x00000082


	//----- nvinfo : EIATTR_KPARAM_INFO
	.align		4
.L_89:
        /*0008*/ 	.byte	0x04, 0x17
        /*000a*/ 	.short	(.L_91 - .L_90)
.L_90:
        /*000c*/ 	.word	0x00000000
        /*0010*/ 	.short	0x000b
        /*0012*/ 	.short	0x0050
        /*0014*/ 	.byte	0x00, 0xf0, 0x21, 0x00


	//----- nvinfo : EIATTR_KPARAM_INFO
	.align		4
.L_91:
        /*0018*/ 	.byte	0x04, 0x17
        /*001a*/ 	.short	(.L_93 - .L_92)
.L_92:
        /*001c*/ 	.word	0x00000000
        /*0020*/ 	.short	0x000a
        /*0022*/ 	.short	0x0048
        /*0024*/ 	.byte	0x00, 0xf0, 0x21, 0x00


	//----- nvinfo : EIATTR_KPARAM_INFO
	.align		4
.L_93:
        /*0028*/ 	.byte	0x04, 0x17
        /*002a*/ 	.short	(.L_95 - .L_94)
.L_94:
        /*002c*/ 	.word	0x00000000
        /*0030*/ 	.short	0x0009
        /*0032*/ 	.short	0x0040
        /*0034*/ 	.byte	0x00, 0xf0, 0x21, 0x00


	//----- nvinfo : EIATTR_KPARAM_INFO
	.align		4
.L_95:
        /*0038*/ 	.byte	0x04, 0x17
        /*003a*/ 	.short	(.L_97 - .L_96)
.L_96:
        /*003c*/ 	.word	0x00000000
        /*0040*/ 	.short	0x0008
        /*0042*/ 	.short	0x0038
        /*0044*/ 	.byte	0x00, 0xf0, 0x21, 0x00


	//----- nvinfo : EIATTR_KPARAM_INFO
	.align		4
.L_97:
        /*0048*/ 	.byte	0x04, 0x17
        /*004a*/ 	.short	(.L_99 - .L_98)
.L_98:
        /*004c*/ 	.word	0x00000000
        /*0050*/ 	.short	0x0007
        /*0052*/ 	.short	0x0030
        /*0054*/ 	.byte	0x00, 0xf0, 0x21, 0x00


	//----- nvinfo : EIATTR_KPARAM_INFO
	.align		4
.L_99:
        /*0058*/ 	.byte	0x04, 0x17
        /*005a*/ 	.short	(.L_101 - .L_100)
.L_100:
        /*005c*/ 	.word	0x00000000
        /*0060*/ 	.short	0x0006
        /*0062*/ 	.short	0x002c
        /*0064*/ 	.byte	0x00, 0xf0, 0x11, 0x00


	//----- nvinfo : EIATTR_KPARAM_INFO
	.align		4
.L_101:
        /*0068*/ 	.byte	0x04, 0x17
        /*006a*/ 	.short	(.L_103 - .L_102)
.L_102:
        /*006c*/ 	.word	0x00000000
        /*0070*/ 	.short	0x0005
        /*0072*/ 	.short	0x0028
        /*0074*/ 	.byte	0x00, 0xf0, 0x11, 0x00


	//----- nvinfo : EIATTR_KPARAM_INFO
	.align		4
.L_103:
        /*0078*/ 	.byte	0x04, 0x17
        /*007a*/ 	.short	(.L_105 - .L_104)
.L_104:
        /*007c*/ 	.word	0x00000000
        /*0080*/ 	.short	0x0004
        /*0082*/ 	.short	0x0020
        /*0084*/ 	.byte	0x00, 0xf5, 0x21, 0x00


	//----- nvinfo : EIATTR_KPARAM_INFO
	.align		4
.L_105:
        /*0088*/ 	.byte	0x04, 0x17
        /*008a*/ 	.short	(.L_107 - .L_106)
.L_106:
        /*008c*/ 	.word	0x00000000
        /*0090*/ 	.short	0x0003
        /*0092*/ 	.short	0x0018
        /*0094*/ 	.byte	0x00, 0xf5, 0x21, 0x00


	//----- nvinfo : EIATTR_KPARAM_INFO
	.align		4
.L_107:
        /*0098*/ 	.byte	0x04, 0x17
        /*009a*/ 	.short	(.L_109 - .L_108)
.L_108:
        /*009c*/ 	.word	0x00000000
        /*00a0*/ 	.short	0x0002
        /*00a2*/ 	.short	0x0010
        /*00a4*/ 	.byte	0x00, 0xf5, 0x21, 0x00


	//----- nvinfo : EIATTR_KPARAM_INFO
	.align		4
.L_109:
        /*00a8*/ 	.byte	0x04, 0x17
        /*00aa*/ 	.short	(.L_111 - .L_110)
.L_110:
        /*00ac*/ 	.word	0x00000000
        /*00b0*/ 	.short	0x0001
        /*00b2*/ 	.short	0x0008
        /*00b4*/ 	.byte	0x00, 0xf5, 0x21, 0x00


	//----- nvinfo : EIATTR_KPARAM_INFO
	.align		4
.L_111:
        /*00b8*/ 	.byte	0x04, 0x17
        /*00ba*/ 	.short	(.L_113 - .L_112)
.L_112:
        /*00bc*/ 	.word	0x00000000
        /*00c0*/ 	.short	0x0000
        /*00c2*/ 	.short	0x0000
        /*00c4*/ 	.byte	0x00, 0xf5, 0x21, 0x00


	//----- nvinfo : EIATTR_SPARSE_MMA_MASK
	.align		4
.L_113:
        /*00c8*/ 	.byte	0x03, 0x50
        /*00ca*/ 	.short	0x0000


	//----- nvinfo : EIATTR_MAXREG_COUNT
	.align		4
        /*00cc*/ 	.byte	0x03, 0x1b
        /*00ce*/ 	.short	0x00ff


	//----- nvinfo : EIATTR_MERCURY_ISA_VERSION
	.align		4
        /*00d0*/ 	.byte	0x03, 0x5f
        /*00d2*/ 	.short	0x0101


	//----- nvinfo : EIATTR_VRC_CTA_INIT_COUNT
	.align		4
        /*00d4*/ 	.byte	0x02, 0x4a
	.zero		1
	.zero		1


	//----- nvinfo : EIATTR_EXIT_INSTR_OFFSETS
	.align		4
        /*00d8*/ 	.byte	0x04, 0x1c
        /*00da*/ 	.short	(.L_115 - .L_114)


	//   ....[0]....
.L_114:
        /*00dc*/ 	.word	0x00000100


	//   ....[1]....
        /*00e0*/ 	.word	0x00001400


	//----- nvinfo : EIATTR_CRS_STACK_SIZE
	.align		4
.L_115:
        /*00e4*/ 	.byte	0x04, 0x1e
        /*00e6*/ 	.short	(.L_117 - .L_116)
.L_116:
        /*00e8*/ 	.word	0x00000000


	//----- nvinfo : EIATTR_CBANK_PARAM_SIZE
	.align		4
.L_117:
        /*00ec*/ 	.byte	0x03, 0x19
        /*00ee*/ 	.short	0x0058


	//----- nvinfo : EIATTR_PARAM_CBANK
	.align		4
        /*00f0*/ 	.byte	0x04, 0x0a
        /*00f2*/ 	.short	(.L_119 - .L_118)
	.align		4
.L_118:
        /*00f4*/ 	.word	index@(.nv.constant0._Z16update_uv_kernelPfS_PKfS1_S1_iiddddd)
        /*00f8*/ 	.short	0x0380
        /*00fa*/ 	.short	0x0058


	//----- nvinfo : EIATTR_SW_WAR
	.align		4
.L_119:
        /*00fc*/ 	.byte	0x04, 0x36
        /*00fe*/ 	.short	(.L_121 - .L_120)
.L_120:
        /*0100*/ 	.word	0x00000008
.L_121:


//--------------------- .nv.info._Z11p_tb_kernelPfii --------------------------
	.section	.nv.info._Z11p_tb_kernelPfii,"",@"SHT_CUDA_INFO"
	.sectionflags	@""
	.align	4


	//----- nvinfo : EIATTR_CUDA_API_VERSION
	.align		4
        /*0000*/ 	.byte	0x04, 0x37
        /*0002*/ 	.short	(.L_123 - .L_122)
.L_122:
        /*0004*/ 	.word	0x00000082


	//----- nvinfo : EIATTR_KPARAM_INFO
	.align		4
.L_123:
        /*0008*/ 	.byte	0x04, 0x17
        /*000a*/ 	.short	(.L_125 - .L_124)
.L_124:
        /*000c*/ 	.word	0x00000000
        /*0010*/ 	.short	0x0002
        /*0012*/ 	.short	0x000c
        /*0014*/ 	.byte	0x00, 0xf0, 0x11, 0x00


	//----- nvinfo : EIATTR_KPARAM_INFO
	.align		4
.L_125:
        /*0018*/ 	.byte	0x04, 0x17
        /*001a*/ 	.short	(.L_127 - .L_126)
.L_126:
        /*001c*/ 	.word	0x00000000
        /*0020*/ 	.short	0x0001
        /*0022*/ 	.short	0x0008
        /*0024*/ 	.byte	0x00, 0xf0, 0x11, 0x00


	//----- nvinfo : EIATTR_KPARAM_INFO
	.align		4
.L_127:
        /*0028*/ 	.byte	0x04, 0x17
        /*002a*/ 	.short	(.L_129 - .L_128)
.L_128:
        /*002c*/ 	.word	0x00000000
        /*0030*/ 	.short	0x0000
        /*0032*/ 	.short	0x0000
        /*0034*/ 	.byte	0x00, 0xf5, 0x21, 0x00


	//----- nvinfo : EIATTR_SPARSE_MMA_MASK
	.align		4
.L_129:
        /*0038*/ 	.byte	0x03, 0x50
        /*003a*/ 	.short	0x0000


	//----- nvinfo : EIATTR_MAXREG_COUNT
	.align		4
        /*003c*/ 	.byte	0x03, 0x1b
        /*003e*/ 	.short	0x00ff


	//----- nvinfo : EIATTR_MERCURY_ISA_VERSION
	.align		4
        /*0040*/ 	.byte	0x03, 0x5f
        /*0042*/ 	.short	0x0101


	//----- nvinfo : EIATTR_VRC_CTA_INIT_COUNT
	.align		4
        /*0044*/ 	.byte	0x02, 0x4a
	.zero		1
	.zero		1


	//----- nvinfo : EIATTR_EXIT_INSTR_OFFSETS
	.align		4
        /*0048*/ 	.byte	0x04, 0x1c
        /*004a*/ 	.short	(.L_131 - .L_130)


	//   ....[0]....
.L_130:
        /*004c*/ 	.word	0x00000070


	//   ....[1]....
        /*0050*/ 	.word	0x00000140


	//----- nvinfo : EIATTR_CBANK_PARAM_SIZE
	.align		4
.L_131:
        /*0054*/ 	.byte	0x03, 0x19
        /*0056*/ 	.short	0x0010


	//----- nvinfo : EIATTR_PARAM_CBANK
	.align		4
        /*0058*/ 	.byte	0x04, 0x0a
        /*005a*/ 	.short	(.L_133 - .L_132)
	.align		4
.L_132:
        /*005c*/ 	.word	index@(.nv.constant0._Z11p_tb_kernelPfii)
        /*0060*/ 	.short	0x0380
        /*0062*/ 	.short	0x0010


	//----- nvinfo : EIATTR_SW_WAR
	.align		4
.L_133:
        /*0064*/ 	.byte	0x04, 0x36
        /*0066*/ 	.short	(.L_135 - .L_134)
.L_134:
        /*0068*/ 	.word	0x00000008
.L_135:


//--------------------- .nv.info._Z11p_lr_kernelPfii --------------------------
	.section	.nv.info._Z11p_lr_kernelPfii,"",@"SHT_CUDA_INFO"
	.sectionflags	@""
	.align	4


	//----- nvinfo : EIATTR_CUDA_API_VERSION
	.align		4
        /*0000*/ 	.byte	0x04, 0x37
        /*0002*/ 	.short	(.L_137 - .L_136)
.L_136:
        /*0004*/ 	.word	0x00000082


	//----- nvinfo : EIATTR_KPARAM_INFO
	.align		4
.L_137:
        /*0008*/ 	.byte	0x04, 0x17
        /*000a*/ 	.short	(.L_139 - .L_138)
.L_138:
        /*000c*/ 	.word	0x00000000
        /*0010*/ 	.short	0x0002
        /*0012*/ 	.short	0x000c
        /*0014*/ 	.byte	0x00, 0xf0, 0x11, 0x00


	//----- nvinfo : EIATTR_KPARAM_INFO
	.align		4
.L_139:
        /*0018*/ 	.byte	0x04, 0x17
        /*001a*/ 	.short	(.L_141 - .L_140)
.L_140:
        /*001c*/ 	.word	0x00000000
        /*0020*/ 	.short	0x0001
        /*0022*/ 	.short	0x0008
        /*0024*/ 	.byte	0x00, 0xf0, 0x11, 0x00


	//----- nvinfo : EIATTR_KPARAM_INFO
	.align		4
.L_141:
        /*0028*/ 	.byte	0x04, 0x17
        /*002a*/ 	.short	(.L_143 - .L_142)
.L_142:
        /*002c*/ 	.word	0x00000000
        /*0030*/ 	.short	0x0000
        /*0032*/ 	.short	0x0000
        /*0034*/ 	.byte	0x00, 0xf5, 0x21, 0x00


	//----- nvinfo : EIATTR_SPARSE_MMA_MASK
	.align		4
.L_143:
        /*0038*/ 	.byte	0x03, 0x50
        /*003a*/ 	.short	0x0000


	//----- nvinfo : EIATTR_MAXREG_COUNT
	.align		4
        /*003c*/ 	.byte	0x03, 0x1b
        /*003e*/ 	.short	0x00ff


	//----- nvinfo : EIATTR_MERCURY_ISA_VERSION
	.align		4
        /*0040*/ 	.byte	0x03, 0x5f
        /*0042*/ 	.short	0x0101


	//----- nvinfo : EIATTR_VRC_CTA_INIT_COUNT
	.align		4
        /*0044*/ 	.byte	0x02, 0x4a
	.zero		1
	.zero		1


	//----- nvinfo : EIATTR_EXIT_INSTR_OFFSETS
	.align		4
        /*0048*/ 	.byte	0x04, 0x1c
        /*004a*/ 	.short	(.L_145 - .L_144)


	//   ....[0]....
.L_144:
        /*004c*/ 	.word	0x00000070


	//   ....[1]....
        /*0050*/ 	.word	0x00000170


	//----- nvinfo : EIATTR_CBANK_PARAM_SIZE
	.align		4
.L_145:
        /*0054*/ 	.byte	0x03, 0x19
        /*0056*/ 	.short	0x0010


	//----- nvinfo : EIATTR_PARAM_CBANK
	.align		4
        /*0058*/ 	.byte	0x04, 0x0a
        /*005a*/ 	.short	(.L_147 - .L_146)
	.align		4
.L_146:
        /*005c*/ 	.word	index@(.nv.constant0._Z11p_lr_kernelPfii)
        /*0060*/ 	.short	0x0380
        /*0062*/ 	.short	0x0010


	//----- nvinfo : EIATTR_SW_WAR
	.align		4
.L_147:
        /*0064*/ 	.byte	0x04, 0x36
        /*0066*/ 	.short	(.L_149 - .L_148)
.L_148:
        /*0068*/ 	.word	0x00000008
.L_149:


//--------------------- .nv.info._Z16compute_p_kernelPfPKfS1_iidd --------------------------
	.section	.nv.info._Z16compute_p_kernelPfPKfS1_iidd,"",@"SHT_CUDA_INFO"
	.sectionflags	@""
	.align	4


	//----- nvinfo : EIATTR_CUDA_API_VERSION
	.align		4
        /*0000*/ 	.byte	0x04, 0x37
        /*0002*/ 	.short	(.L_151 - .L_150)
.L_150:
        /*0004*/ 	.word	0x00000082


	//----- nvinfo : EIATTR_KPARAM_INFO
	.align		4
.L_151:
        /*0008*/ 	.byte	0x04, 0x17
        /*000a*/ 	.short	(.L_153 - .L_152)
.L_152:
        /*000c*/ 	.word	0x00000000
        /*0010*/ 	.short	0x0006
        /*0012*/ 	.short	0x0028
        /*0014*/ 	.byte	0x00, 0xf0, 0x21, 0x00


	//----- nvinfo : EIATTR_KPARAM_INFO
	.align		4
.L_153:
        /*0018*/ 	.byte	0x04, 0x17
        /*001a*/ 	.short	(.L_155 - .L_154)
.L_154:
        /*001c*/ 	.word	0x00000000
        /*0020*/ 	.short	0x0005
        /*0022*/ 	.short	0x0020
        /*0024*/ 	.byte	0x00, 0xf0, 0x21, 0x00


	//----- nvinfo : EIATTR_KPARAM_INFO
	.align		4
.L_155:
        /*0028*/ 	.byte	0x04, 0x17
        /*002a*/ 	.short	(.L_157 - .L_156)
.L_156:
        /*002c*/ 	.word	0x00000000
        /*0030*/ 	.short	0x0004
        /*0032*/ 	.short	0x001c
        /*0034*/ 	.byte	0x00, 0xf0, 0x11, 0x00


	//----- nvinfo : EIATTR_KPARAM_INFO
	.align		4
.L_157:
        /*0038*/ 	.byte	0x04, 0x17
        /*003a*/ 	.short	(.L_159 - .L_158)
.L_158:
        /*003c*/ 	.word	0x00000000
        /*0040*/ 	.short	0x0003
        /*0042*/ 	.short	0x0018
        /*0044*/ 	.byte	0x00, 0xf0, 0x11, 0x00


	//----- nvinfo : EIATTR_KPARAM_INFO
	.align		4
.L_159:
        /*0048*/ 	.byte	0x04, 0x17
        /*004a*/ 	.short	(.L_161 - .L_160)
.L_160:
        /*004c*/ 	.word	0x00000000
        /*0050*/ 	.short	0x0002
        /*0052*/ 	.short	0x0010
        /*0054*/ 	.byte	0x00, 0xf5, 0x21, 0x00


	//----- nvinfo : EIATTR_KPARAM_INFO
	.align		4
.L_161:
        /*0058*/ 	.byte	0x04, 0x17
        /*005a*/ 	.short	(.L_163 - .L_162)
.L_162:
        /*005c*/ 	.word	0x00000000
        /*0060*/ 	.short	0x0001
        /*0062*/ 	.short	0x0008
        /*0064*/ 	.byte	0x00, 0xf5, 0x21, 0x00


	//----- nvinfo : EIATTR_KPARAM_INFO
	.align		4
.L_163:
        /*0068*/ 	.byte	0x04, 0x17
        /*006a*/ 	.short	(.L_165 - .L_164)
.L_164:
        /*006c*/ 	.word	0x00000000
        /*0070*/ 	.short	0x0000
        /*0072*/ 	.short	0x0000
        /*0074*/ 	.byte	0x00, 0xf5, 0x21, 0x00


	//----- nvinfo : EIATTR_SPARSE_MMA_MASK
	.align		4
.L_165:
        /*0078*/ 	.byte	0x03, 0x50
        /*007a*/ 	.short	0x0000


	//----- nvinfo : EIATTR_MAXREG_COUNT
	.align		4
        /*007c*/ 	.byte	0x03, 0x1b
        /*007e*/ 	.short	0x00ff


	//----- nvinfo : EIATTR_MERCURY_ISA_VERSION
	.align		4
        /*0080*/ 	.byte	0x03, 0x5f
        /*0082*/ 	.short	0x0101


	//----- nvinfo : EIATTR_VRC_CTA_INIT_COUNT
	.align		4
        /*0084*/ 	.byte	0x02, 0x4a
	.zero		1
	.zero		1


	//----- nvinfo : EIATTR_EXIT_INSTR_OFFSETS
	.align		4
        /*0088*/ 	.byte	0x04, 0x1c
        /*008a*/ 	.short	(.L_167 - .L_166)


	//   ....[0]....
.L_166:
        /*008c*/ 	.word	0x00000100


	//   ....[1]....
        /*0090*/ 	.word	0x000004f0


	//----- nvinfo : EIATTR_CRS_STACK_SIZE
	.align		4
.L_167:
        /*0094*/ 	.byte	0x04, 0x1e
        /*0096*/ 	.short	(.L_169 - .L_168)
.L_168:
        /*0098*/ 	.word	0x00000000


	//----- nvinfo : EIATTR_CBANK_PARAM_SIZE
	.align		4
.L_169:
        /*009c*/ 	.byte	0x03, 0x19
        /*009e*/ 	.short	0x0030


	//----- nvinfo : EIATTR_PARAM_CBANK
	.align		4
        /*00a0*/ 	.byte	0x04, 0x0a
        /*00a2*/ 	.short	(.L_171 - .L_170)
	.align		4
.L_170:
        /*00a4*/ 	.word	index@(.nv.constant0._Z16compute_p_kernelPfPKfS1_iidd)
        /*00a8*/ 	.short	0x0380
        /*00aa*/ 	.short	0x0030


	//----- nvinfo : EIATTR_SW_WAR
	.align		4
.L_171:
        /*00ac*/ 	.byte	0x04, 0x36
        /*00ae*/ 	.short	(.L_173 - .L_172)
.L_172:
        /*00b0*/ 	.word	0x00000008
.L_173:


//--------------------- .nv.info._Z11copy_kernelPKfPfii --------------------------
	.section	.nv.info._Z11copy_kernelPKfPfii,"",@"SHT_CUDA_INFO"
	.sectionflags	@""
	.align	4


	//----- nvinfo : EIATTR_CUDA_API_VERSION
	.align		4
        /*0000*/ 	.byte	0x04, 0x37
        /*0002*/ 	.short	(.L_175 - .L_174)
.L_174:
        /*0004*/ 	.word	0x00000082


	//----- nvinfo : EIATTR_KPARAM_INFO
	.align		4
.L_175:
        /*0008*/ 	.byte	0x04, 0x17
        /*000a*/ 	.short	(.L_177 - .L_176)
.L_176:
        /*000c*/ 	.word	0x00000000
        /*0010*/ 	.short	0x0003
        /*0012*/ 	.short	0x0014
        /*0014*/ 	.byte	0x00, 0xf0, 0x11, 0x00


	//----- nvinfo : EIATTR_KPARAM_INFO
	.align		4
.L_177:
        /*0018*/ 	.byte	0x04, 0x17
        /*001a*/ 	.short	(.L_179 - .L_178)
.L_178:
        /*001c*/ 	.word	0x00000000
        /*0020*/ 	.short	0x0002
        /*0022*/ 	.short	0x0010
        /*0024*/ 	.byte	0x00, 0xf0, 0x11, 0x00


	//----- nvinfo : EIATTR_KPARAM_INFO
	.align		4
.L_179:
        /*0028*/ 	.byte	0x04, 0x17
        /*002a*/ 	.short	(.L_181 - .L_180)
.L_180:
        /*002c*/ 	.word	0x00000000
        /*0030*/ 	.short	0x0001
        /*0032*/ 	.short	0x0008
        /*0034*/ 	.byte	0x00, 0xf5, 0x21, 0x00


	//----- nvinfo : EIATTR_KPARAM_INFO
	.align		4
.L_181:
        /*0038*/ 	.byte	0x04, 0x17
        /*003a*/ 	.short	(.L_183 - .L_182)
.L_182:
        /*003c*/ 	.word	0x00000000
        /*0040*/ 	.short	0x0000
        /*0042*/ 	.short	0x0000
        /*0044*/ 	.byte	0x00, 0xf5, 0x21, 0x00


	//----- nvinfo : EIATTR_SPARSE_MMA_MASK
	.align		4
.L_183:
        /*0048*/ 	.byte	0x03, 0x50
        /*004a*/ 	.short	0x0000


	//----- nvinfo : EIATTR_MAXREG_COUNT
	.align		4
        /*004c*/ 	.byte	0x03, 0x1b
        /*004e*/ 	.short	0x00ff


	//----- nvinfo : EIATTR_MERCURY_ISA_VERSION
	.align		4
        /*0050*/ 	.byte	0x03, 0x5f
        /*0052*/ 	.short	0x0101


	//----- nvinfo : EIATTR_VRC_CTA_INIT_COUNT
	.align		4
        /*0054*/ 	.byte	0x02, 0x4a
	.zero		1
	.zero		1


	//----- nvinfo : EIATTR_EXIT_INSTR_OFFSETS
	.align		4
        /*0058*/ 	.byte	0x04, 0x1c
        /*005a*/ 	.short	(.L_185 - .L_184)


	//   ....[0]....
.L_184:
        /*005c*/ 	.word	0x000000c0


	//   ....[1]....
        /*0060*/ 	.word	0x00000150


	//----- nvinfo : EIATTR_CBANK_PARAM_SIZE
	.align		4
.L_185:
        /*0064*/ 	.byte	0x03, 0x19
        /*0066*/ 	.short	0x0018


	//----- nvinfo : EIATTR_PARAM_CBANK
	.align		4
        /*0068*/ 	.byte	0x04, 0x0a
        /*006a*/ 	.short	(.L_187 - .L_186)
	.align		4
.L_186:
        /*006c*/ 	.word	index@(.nv.constant0._Z11copy_kernelPKfPfii)
        /*0070*/ 	.short	0x0380
        /*0072*/ 	.short	0x0018


	//----- nvinfo : EIATTR_SW_WAR
	.align		4
.L_187:
        /*0074*/ 	.byte	0x04, 0x36
        /*0076*/ 	.short	(.L_189 - .L_188)
.L_188:
        /*0078*/ 	.word	0x00000008
.L_189:


//--------------------- .nv.info._Z16compute_b_kernelPKfS0_Pfiidddd --------------------------
	.section	.nv.info._Z16compute_b_kernelPKfS0_Pfiidddd,"",@"SHT_CUDA_INFO"
	.sectionflags	@""
	.align	4


	//----- nvinfo : EIATTR_CUDA_API_VERSION
	.align		4
        /*0000*/ 	.byte	0x04, 0x37
        /*0002*/ 	.short	(.L_191 - .L_190)
.L_190:
        /*0004*/ 	.word	0x00000082


	//----- nvinfo : EIATTR_KPARAM_INFO
	.align		4
.L_191:
        /*0008*/ 	.byte	0x04, 0x17
        /*000a*/ 	.short	(.L_193 - .L_192)
.L_192:
        /*000c*/ 	.word	0x00000000
        /*0010*/ 	.short	0x0008
        /*0012*/ 	.short	0x0038
        /*0014*/ 	.byte	0x00, 0xf0, 0x21, 0x00


	//----- nvinfo : EIATTR_KPARAM_INFO
	.align		4
.L_193:
        /*0018*/ 	.byte	0x04, 0x17
        /*001a*/ 	.short	(.L_195 - .L_194)
.L_194:
        /*001c*/ 	.word	0x00000000
        /*0020*/ 	.short	0x0007
        /*0022*/ 	.short	0x0030
        /*0024*/ 	.byte	0x00, 0xf0, 0x21, 0x00


	//----- nvinfo : EIATTR_KPARAM_INFO
	.align		4
.L_195:
        /*0028*/ 	.byte	0x04, 0x17
        /*002a*/ 	.short	(.L_197 - .L_196)
.L_196:
        /*002c*/ 	.word	0x00000000
        /*0030*/ 	.short	0x0006
        /*0032*/ 	.short	0x0028
        /*0034*/ 	.byte	0x00, 0xf0, 0x21, 0x00


	//----- nvinfo : EIATTR_KPARAM_INFO
	.align		4
.L_197:
        /*0038*/ 	.byte	0x04, 0x17
        /*003a*/ 	.short	(.L_199 - .L_198)
.L_198:
        /*003c*/ 	.word	0x00000000
        /*0040*/ 	.short	0x0005
        /*0042*/ 	.short	0x0020
        /*0044*/ 	.byte	0x00, 0xf0, 0x21, 0x00


	//----- nvinfo : EIATTR_KPARAM_INFO
	.align		4
.L_199:
        /*0048*/ 	.byte	0x04, 0x17
        /*004a*/ 	.short	(.L_201 - .L_200)
.L_200:
        /*004c*/ 	.word	0x00000000
        /*0050*/ 	.short	0x0004
        /*0052*/ 	.short	0x001c
        /*0054*/ 	.byte	0x00, 0xf0, 0x11, 0x00


	//----- nvinfo : EIATTR_KPARAM_INFO
	.align		4
.L_201:
        /*0058*/ 	.byte	0x04, 0x17
        /*005a*/ 	.short	(.L_203 - .L_202)
.L_202:
        /*005c*/ 	.word	0x00000000
        /*0060*/ 	.short	0x0003
        /*0062*/ 	.short	0x0018
        /*0064*/ 	.byte	0x00, 0xf0, 0x11, 0x00


	//----- nvinfo : EIATTR_KPARAM_INFO
	.align		4
.L_203:
        /*0068*/ 	.byte	0x04, 0x17
        /*006a*/ 	.short	(.L_205 - .L_204)
.L_204:
        /*006c*/ 	.word	0x00000000
        /*0070*/ 	.short	0x0002
        /*0072*/ 	.short	0x0010
        /*0074*/ 	.byte	0x00, 0xf5, 0x21, 0x00


	//----- nvinfo : EIATTR_KPARAM_INFO
	.align		4
.L_205:
        /*0078*/ 	.byte	0x04, 0x17
        /*007a*/ 	.short	(.L_207 - .L_206)
.L_206:
        /*007c*/ 	.word	0x00000000
        /*0080*/ 	.short	0x0001
        /*0082*/ 	.short	0x0008
        /*0084*/ 	.byte	0x00, 0xf5, 0x21, 0x00


	//----- nvinfo : EIATTR_KPARAM_INFO
	.align		4
.L_207:
        /*0088*/ 	.byte	0x04, 0x17
        /*008a*/ 	.short	(.L_209 - .L_208)
.L_208:
        /*008c*/ 	.word	0x00000000
        /*0090*/ 	.short	0x0000
        /*0092*/ 	.short	0x0000
        /*0094*/ 	.byte	0x00, 0xf5, 0x21, 0x00


	//----- nvinfo : EIATTR_SPARSE_MMA_MASK
	.align		4
.L_209:
        /*0098*/ 	.byte	0x03, 0x50
        /*009a*/ 	.short	0x0000


	//----- nvinfo : EIATTR_MAXREG_COUNT
	.align		4
        /*009c*/ 	.byte	0x03, 0x1b
        /*009e*/ 	.short	0x00ff


	//----- nvinfo : EIATTR_MERCURY_ISA_VERSION
	.align		4
        /*00a0*/ 	.byte	0x03, 0x5f
        /*00a2*/ 	.short	0x0101


	//----- nvinfo : EIATTR_VRC_CTA_INIT_COUNT
	.align		4
        /*00a4*/ 	.byte	0x02, 0x4a
	.zero		1
	.zero		1


	//----- nvinfo : EIATTR_EXIT_INSTR_OFFSETS
	.align		4
        /*00a8*/ 	.byte	0x04, 0x1c
        /*00aa*/ 	.short	(.L_211 - .L_210)


	//   ....[0]....
.L_210:
        /*00ac*/ 	.word	0x00000100


	//   ....[1]....
        /*00b0*/ 	.word	0x00000be0


	//----- nvinfo : EIATTR_CRS_STACK_SIZE
	.align		4
.L_211:
        /*00b4*/ 	.byte	0x04, 0x1e
        /*00b6*/ 	.short	(.L_213 - .L_212)
.L_212:
        /*00b8*/ 	.word	0x00000000


	//----- nvinfo : EIATTR_CBANK_PARAM_SIZE
	.align		4
.L_213:
        /*00bc*/ 	.byte	0x03, 0x19
        /*00be*/ 	.short	0x0040


	//----- nvinfo : EIATTR_PARAM_CBANK
	.align		4
        /*00c0*/ 	.byte	0x04, 0x0a
        /*00c2*/ 	.short	(.L_215 - .L_214)
	.align		4
.L_214:
        /*00c4*/ 	.word	index@(.nv.constant0._Z16compute_b_kernelPKfS0_Pfiidddd)
        /*00c8*/ 	.short	0x0380
        /*00ca*/ 	.short	0x0040


	//----- nvinfo : EIATTR_SW_WAR
	.align		4
.L_215:
        /*00cc*/ 	.byte	0x04, 0x36
        /*00ce*/ 	.short	(.L_217 - .L_216)
.L_216:
        /*00d0*/ 	.word	0x00000008
.L_217:


//--------------------- .nv.callgraph             --------------------------
	.section	.nv.callgraph,"",@"SHT_CUDA_CALLGRAPH"
	.align	4
	.sectionentsize	8
	.align		4
        /*0000*/ 	.word	0x00000000
	.align		4
        /*0004*/ 	.word	0xffffffff
	.align		4
        /*0008*/ 	.word	0x00000000
	.align		4
        /*000c*/ 	.word	0xfffffffe
	.align		4
        /*0010*/ 	.word	0x00000000
	.align		4
        /*0014*/ 	.word	0xfffffffd
	.align		4
        /*0018*/ 	.word	0x00000000
	.align		4
        /*001c*/ 	.word	0xfffffffc


//--------------------- .text._Z12uv_tb_kernelPfS_ii --------------------------
	.section	.text._Z12uv_tb_kernelPfS_ii,"ax",@progbits
	.align	128
        .global         _Z12uv_tb_kernelPfS_ii
        .type           _Z12uv_tb_kernelPfS_ii,@function
        .size           _Z12uv_tb_kernelPfS_ii,(.L_x_53 - _Z12uv_tb_kernelPfS_ii)
        .other          _Z12uv_tb_kernelPfS_ii,@"STO_CUDA_ENTRY STV_DEFAULT"
_Z12uv_tb_kernelPfS_ii:
.text._Z12uv_tb_kernelPfS_ii:
[----:B------:R-:W-:Y:S01]  /*0000*/  LDC R1, c[0x0][0x37c] ;  /* 0x0000df00ff017b82 */ /* 0x000fe20000000800 */
[----:B------:R-:W0:Y:S07]  /*0010*/  S2R R0, SR_TID.X ;  /* 0x0000000000007919 */ /* 0x000e2e0000002100 */
[----:B------:R-:W0:Y:S01]  /*0020*/  S2UR UR4, SR_CTAID.X ;  /* 0x00000000000479c3 */ /* 0x000e220000002500 */
[----:B------:R-:W1:Y:S07]  /*0030*/  LDCU UR6, c[0x0][0x390] ;  /* 0x00007200ff0677ac */ /* 0x000e6e0008000800 */
[----:B------:R-:W0:Y:S02]  /*0040*/  LDC R5, c[0x0][0x360] ;  /* 0x0000d800ff057b82 */ /* 0x000e240000000800 */
[----:B0-----:R-:W-:-:S05]  /*0050*/  IMAD R5, R5, UR4, R0 ;  /* 0x0000000405057c24 */ /* 0x001fca000f8e0200 */
[----:B-1----:R-:W-:-:S13]  /*0060*/  ISETP.GE.AND P0, PT, R5, UR6, PT ;  /* 0x0000000605007c0c */ /* 0x002fda000bf06270 */
[----:B------:R-:W-:Y:S05]  /*0070*/  @P0 EXIT ;  /* 0x000000000000094d */ /* 0x000fea0003800000 */
[----:B------:R-:W0:Y:S01]  /*0080*/  LDC R0, c[0x0][0x394] ;  /* 0x0000e500ff007b82 */ /* 0x000e220000000800 */
[----:B------:R-:W1:Y:S01]  /*0090*/  LDCU.64 UR4, c[0x0][0x358] ;  /* 0x00006b00ff0477ac */ /* 0x000e620008000a00 */
[----:B------:R-:W-:-:S06]  /*00a0*/  HFMA2 R11, -RZ, RZ, 1.875, 0 ;  /* 0x3f800000ff0b7431 */ /* 0x000fcc00000001ff */
[----:B------:R-:W2:Y:S08]  /*00b0*/  LDC.64 R2, c[0x0][0x380] ;  /* 0x0000e000ff027b82 */ /* 0x000eb00000000a00 */
[----:B------:R-:W3:Y:S01]  /*00c0*/  LDC.64 R6, c[0x0][0x388] ;  /* 0x0000e200ff067b82 */ /* 0x000ee20000000a00 */
[----:B0-----:R-:W-:-:S05]  /*00d0*/  IADD3 R0, PT, PT, R0, -0x1, RZ ;  /* 0xffffffff00007810 */ /* 0x001fca0007ffe0ff */
[----:B------:R-:W-:Y:S02]  /*00e0*/  IMAD R9, R0, UR6, RZ ;  /* 0x0000000600097c24 */ /* 0x000fe4000f8e02ff */
[----:B--2---:R-:W-:-:S05]  /*00f0*/  IMAD.WIDE R2, R5, 0x4, R2 ;  /* 0x0000000405027825 */ /* 0x004fca00078e0202 */
[----:B-1----:R-:W-:Y:S01]  /*0100*/  STG.E desc[UR4][R2.64], RZ ;  /* 0x000000ff02007986 */ /* 0x002fe2000c101904 */
[----:B---3--:R-:W-:-:S04]  /*0110*/  IMAD.WIDE R6, R5, 0x4, R6 ;  /* 0x0000000405067825 */ /* 0x008fc800078e0206 */
[----:B------:R-:W-:-:S04]  /*0120*/  IMAD.WIDE R4, R9, 0x4, R2 ;  /* 0x0000000409047825 */ /* 0x000fc800078e0202 */
[----:B------:R-:W-:Y:S01]  /*0130*/  IMAD.WIDE R8, R9, 0x4, R6 ;  /* 0x0000000409087825 */ /* 0x000fe200078e0206 */
[----:B------:R-:W-:Y:S04]  /*0140*/  STG.E desc[UR4][R4.64], R11 ;  /* 0x0000000b04007986 */ /* 0x000fe8000c101904 */
[----:B------:R-:W-:Y:S04]  /*0150*/  STG.E desc[UR4][R6.64], RZ ;  /* 0x000000ff06007986 */ /* 0x000fe8000c101904 */
[----:B------:R-:W-:Y:S01]  /*0160*/  STG.E desc[UR4][R8.64], RZ ;  /* 0x000000ff08007986 */ /* 0x000fe2000c101904 */
[----:B------:R-:W-:Y:S05]  /*0170*/  EXIT ;  /* 0x000000000000794d */ /* 0x000fea0003800000 */
.L_x_0:
[----:B------:R-:W-:-:S00]  /*0180*/  BRA `(.L_x_0) ;  /* 0xfffffffc00fc7947 */ /* 0x000fc0000383ffff */
[----:B------:R-:W-:-:S00]  /*0190*/  NOP ;  /* 0x0000000000007918 */ /* 0x000fc00000000000 */
        /* <DEDUP_REMOVED lines=14> */
.L_x_53:


//--------------------- .text._Z12uv_lr_kernelPfS_ii --------------------------
	.section	.text._Z12uv_lr_kernelPfS_ii,"ax",@progbits
	.align	128
        .global         _Z12uv_lr_kernelPfS_ii
        .type           _Z12uv_lr_kernelPfS_ii,@function
        .size           _Z12uv_lr_kernelPfS_ii,(.L_x_54 - _Z12uv_lr_kernelPfS_ii)
        .other          _Z12uv_lr_kernelPfS_ii,@"STO_CUDA_ENTRY STV_DEFAULT"
_Z12uv_lr_kernelPfS_ii:
.text._Z12uv_lr_kernelPfS_ii:
        /* <DEDUP_REMOVED lines=10> */
[----:B------:R-:W2:Y:S06]  /*00a0*/  LDCU.64 UR4, c[0x0][0x358] ;  /* 0x00006b00ff0477ac */ /* 0x000eac0008000a00 */
[----:B------:R-:W3:Y:S08]  /*00b0*/  LDC.64 R2, c[0x0][0x380] ;  /* 0x0000e000ff027b82 */ /* 0x000ef00000000a00 */
[----:B------:R-:W4:Y:S01]  /*00c0*/  LDC.64 R6, c[0x0][0x388] ;  /* 0x0000e200ff067b82 */ /* 0x000f220000000a00 */
[----:B0-----:R-:W-:Y:S01]  /*00d0*/  IMAD R5, R9, R4, RZ ;  /* 0x0000000409057224 */ /* 0x001fe200078e02ff */
[----:B------:R-:W-:-:S04]  /*00e0*/  SHF.R.S32.HI R0, RZ, 0x1f, R4 ;  /* 0x0000001fff007819 */ /* 0x000fc80000011404 */
[C---:B------:R-:W-:Y:S01]  /*00f0*/  IADD3 R8, P0, PT, R5.reuse, R4, RZ ;  /* 0x0000000405087210 */ /* 0x040fe20007f1e0ff */
[----:B---3--:R-:W-:-:S03]  /*0100*/  IMAD.WIDE R2, R5, 0x4, R2 ;  /* 0x0000000405027825 */ /* 0x008fc600078e0202 */
[----:B------:R-:W-:Y:S02]  /*0110*/  LEA.HI.X.SX32 R11, R5, R0, 0x1, P0 ;  /* 0x00000000050b7211 */ /* 0x000fe400000f0eff */
[----:B-1----:R-:W-:Y:S01]  /*0120*/  LEA R10, P0, R8, UR6, 0x2 ;  /* 0x00000006080a7c11 */ /* 0x002fe2000f8010ff */
[----:B--2---:R-:W-:Y:S01]  /*0130*/  STG.E desc[UR4][R2.64], RZ ;  /* 0x000000ff02007986 */ /* 0x004fe2000c101904 */
[----:B------:R-:W-:Y:S02]  /*0140*/  IMAD.WIDE R4, R4, 0x4, R2 ;  /* 0x0000000404047825 */ /* 0x000fe400078e0202 */
[----:B------:R-:W-:Y:S02]  /*0150*/  LEA.HI.X R11, R8, UR7, R11, 0x2, P0 ;  /* 0x00000007080b7c11 */ /* 0x000fe400080f140b */
[----:B----4-:R-:W-:Y:S01]  /*0160*/  IMAD.WIDE R6, R9, 0x4, R6 ;  /* 0x0000000409067825 */ /* 0x010fe200078e0206 */
[----:B------:R-:W-:Y:S04]  /*0170*/  STG.E desc[UR4][R4.64+-0x4], RZ ;  /* 0xfffffcff04007986 */ /* 0x000fe8000c101904 */
[----:B------:R-:W-:Y:S04]  /*0180*/  STG.E desc[UR4][R6.64], RZ ;  /* 0x000000ff06007986 */ /* 0x000fe8000c101904 */
[----:B------:R-:W-:Y:S01]  /*0190*/  STG.E desc[UR4][R10.64+-0x4], RZ ;  /* 0xfffffcff0a007986 */ /* 0x000fe2000c101904 */
[----:B------:R-:W-:Y:S05]  /*01a0*/  EXIT ;  /* 0x000000000000794d */ /* 0x000fea0003800000 */
.L_x_1:
        /* <DEDUP_REMOVED lines=13> */
.L_x_54:


//--------------------- .text._Z16update_uv_kernelPfS_PKfS1_S1_iiddddd --------------------------
	.section	.text._Z16update_uv_kernelPfS_PKfS1_S1_iiddddd,"ax",@progbits
	.align	128
        .global         _Z16update_uv_kernelPfS_PKfS1_S1_iiddddd
        .type           _Z16update_uv_kernelPfS_PKfS1_S1_iiddddd,@function
        .size           _Z16update_uv_kernelPfS_PKfS1_S1_iiddddd,(.L_x_49 - _Z16update_uv_kernelPfS_PKfS1_S1_iiddddd)
        .other          _Z16update_uv_kernelPfS_PKfS1_S1_iiddddd,@"STO_CUDA_ENTRY STV_DEFAULT"
_Z16update_uv_kernelPfS_PKfS1_S1_iiddddd:
.text._Z16update_uv_kernelPfS_PKfS1_S1_iiddddd:
[----:B------:R-:W-:Y:S01]  /*0000*/  LDC R1, c[0x0][0x37c] ;  /* 0x0000df00ff017b82 */ /* 0x000fe20000000800 */
[----:B------:R-:W0:Y:S07]  /*0010*/  S2R R0, SR_TID.X ;  /* 0x0000000000007919 */ /* 0x000e2e0000002100 */
[----:B------:R-:W0:Y:S01]  /*0020*/  S2UR UR4, SR_CTAID.X ;  /* 0x00000000000479c3 */ /* 0x000e220000002500 */
[----:B------:R-:W1:Y:S07]  /*0030*/  S2R R4, SR_TID.Y ;  /* 0x0000000000047919 */ /* 0x000e6e0000002200 */
[----:B------:R-:W0:Y:S08]  /*0040*/  LDC R7, c[0x0][0x360] ;  /* 0x0000d800ff077b82 */ /* 0x000e300000000800 */
[----:B------:R-:W2:Y:S08]  /*0050*/  LDC.64 R2, c[0x0][0x3a8] ;  /* 0x0000ea00ff027b82 */ /* 0x000eb00000000a00 */
[----:B------:R-:W1:Y:S08]  /*0060*/  S2UR UR5, SR_CTAID.Y ;  /* 0x00000000000579c3 */ /* 0x000e700000002600 */
[----:B------:R-:W1:Y:S01]  /*0070*/  LDC R13, c[0x0][0x364] ;  /* 0x0000d900ff0d7b82 */ /* 0x000e620000000800 */
[----:B0-----:R-:W-:-:S02]  /*0080*/  IMAD R7, R7, UR4, R0 ;  /* 0x0000000407077c24 */ /* 0x001fc4000f8e0200 */
[----:B--2---:R-:W-:-:S05]  /*0090*/  VIADD R0, R2, 0xffffffff ;  /* 0xffffffff02007836 */ /* 0x004fca0000000000 */
[----:B------:R-:W-:Y:S01]  /*00a0*/  ISETP.GE.AND P0, PT, R7, R0, PT ;  /* 0x000000000700720c */ /* 0x000fe20003f06270 */
[----:B------:R-:W-:-:S03]  /*00b0*/  VIADD R0, R3, 0xffffffff ;  /* 0xffffffff03007836 */ /* 0x000fc60000000000 */
[----:B------:R-:W-:Y:S01]  /*00c0*/  ISETP.LT.OR P0, PT, R7, 0x1, P0 ;  /* 0x000000010700780c */ /* 0x000fe20000701670 */
[----:B-1----:R-:W-:-:S05]  /*00d0*/  IMAD R13, R13, UR5, R4 ;  /* 0x000000050d0d7c24 */ /* 0x002fca000f8e0204 */
[----:B------:R-:W-:-:S04]  /*00e0*/  ISETP.EQ.OR P0, PT, R13, RZ, P0 ;  /* 0x000000ff0d00720c */ /* 0x000fc80000702670 */
[----:B------:R-:W-:-:S13]  /*00f0*/  ISETP.GE.OR P0, PT, R13, R0, P0 ;  /* 0x000000000d00720c */ /* 0x000fda0000706670 */
[----:B------:R-:W-:Y:S05]  /*0100*/  @P0 EXIT ;  /* 0x000000000000094d */ /* 0x000fea0003800000 */
[----:B------:R-:W0:Y:S01]  /*0110*/  LDC.64 R20, c[0x0][0x390] ;  /* 0x0000e400ff147b82 */ /* 0x000e220000000a00 */
[----:B------:R-:W1:Y:S01]  /*0120*/  LDCU.64 UR4, c[0x0][0x358] ;  /* 0x00006b00ff0477ac */ /* 0x000e620008000a00 */
[----:B------:R-:W-:Y:S01]  /*0130*/  IMAD R6, R13, R2, R7 ;  /* 0x000000020d067224 */ /* 0x000fe200078e0207 */
[----:B------:R-:W2:Y:S05]  /*0140*/  LDCU UR8, c[0x0][0x3b4] ;  /* 0x00007680ff0877ac */ /* 0x000eaa0008000800 */
[----:B------:R-:W3:Y:S01]  /*0150*/  LDC.64 R14, c[0x0][0x3b0] ;  /* 0x0000ec00ff0e7b82 */ /* 0x000ee20000000a00 */
[----:B------:R-:W-:Y:S01]  /*0160*/  IMAD.MOV.U32 R4, RZ, RZ, 0x1 ;  /* 0x00000001ff047424 */ /* 0x000fe200078e00ff */
[----:B------:R-:W4:Y:S01]  /*0170*/  LDCU.64 UR6, c[0x0][0x3c0] ;  /* 0x00007800ff0677ac */ /* 0x000f220008000a00 */
[----:B0-----:R-:W-:-:S05]  /*0180*/  IMAD.WIDE R20, R6, 0x4, R20 ;  /* 0x0000000406147825 */ /* 0x001fca00078e0214 */
[----:B-1----:R-:W5:Y:S01]  /*0190*/  LDG.E R12, desc[UR4][R20.64] ;  /* 0x00000004140c7981 */ /* 0x002f62000c1e1900 */
[----:B--2---:R-:W3:Y:S01]  /*01a0*/  MUFU.RCP64H R5, UR8 ;  /* 0x0000000800057d08 */ /* 0x004ee20008001800 */
[----:B------:R-:W-:Y:S01]  /*01b0*/  IMAD R2, R13, R2, -R2 ;  /* 0x000000020d027224 */ /* 0x000fe200078e0a02 */
[----:B------:R-:W-:Y:S04]  /*01c0*/  BSSY.RECONVERGENT B0, `(.L_x_2) ;  /* 0x000001a000007945 */ /* 0x000fe80003800200 */
[----:B------:R-:W-:Y:S01]  /*01d0*/  IADD3 R7, PT, PT, R7, R2, RZ ;  /* 0x0000000207077210 */ /* 0x000fe20007ffe0ff */
[----:B---3--:R-:W-:-:S08]  /*01e0*/  DFMA R8, R4, -R14, 1 ;  /* 0x3ff000000408742b */ /* 0x008fd0000000080e */
[----:B------:R-:W-:-:S08]  /*01f0*/  DFMA R8, R8, R8, R8 ;  /* 0x000000080808722b */ /* 0x000fd00000000008 */
[----:B------:R-:W-:-:S08]  /*0200*/  DFMA R8, R4, R8, R4 ;  /* 0x000000080408722b */ /* 0x000fd00000000004 */
[----:B------:R-:W-:-:S08]  /*0210*/  DFMA R10, R8, -R14, 1 ;  /* 0x3ff00000080a742b */ /* 0x000fd0000000080e */
[----:B------:R-:W-:Y:S01]  /*0220*/  DFMA R8, R8, R10, R8 ;  /* 0x0000000a0808722b */ /* 0x000fe20000000008 */
[----:B-----5:R-:W4:Y:S02]  /*0230*/  F2F.F64.F32 R26, R12 ;  /* 0x0000000c001a7310 */ /* 0x020f240000201800 */
[----:B----4-:R-:W-:-:S08]  /*0240*/  DMUL R4, R26, UR6 ;  /* 0x000000061a047c28 */ /* 0x010fd00008000000 */
[----:B------:R-:W-:Y:S02]  /*0250*/  DMUL R10, R4, R8 ;  /* 0x00000008040a7228 */ /* 0x000fe40000000000 */
[----:B------:R-:W-:-:S06]  /*0260*/  FSETP.GEU.AND P1, PT, |R5|, 6.5827683646048100446e-37, PT ;  /* 0x036000000500780b */ /* 0x000fcc0003f2e200 */
[----:B------:R-:W-:-:S08]  /*0270*/  DFMA R14, R10, -R14, R4 ;  /* 0x8000000e0a0e722b */ /* 0x000fd00000000004 */
[----:B------:R-:W-:-:S10]  /*0280*/  DFMA R8, R8, R14, R10 ;  /* 0x0000000e0808722b */ /* 0x000fd4000000000a */
[----:B------:R-:W-:-:S05]  /*0290*/  FFMA R0, RZ, UR8, R9 ;  /* 0x00000008ff007c23 */ /* 0x000fca0008000009 */
[----:B------:R-:W-:-:S13]  /*02a0*/  FSETP.GT.AND P0, PT, |R0|, 1.469367938527859385e-39, PT ;  /* 0x001000000000780b */ /* 0x000fda0003f04200 */
[----:B------:R-:W-:Y:S05]  /*02b0*/  @P0 BRA P1, `(.L_x_3) ;  /* 0x0000000000280947 */ /* 0x000fea0000800000 */
[----:B------:R-:W0:Y:S01]  /*02c0*/  LDCU.64 UR6, c[0x0][0x3b0] ;  /* 0x00007600ff0677ac */ /* 0x000e220008000a00 */
[----:B------:R-:W-:Y:S01]  /*02d0*/  IMAD.MOV.U32 R13, RZ, RZ, R4 ;  /* 0x000000ffff0d7224 */ /* 0x000fe200078e0004 */
[----:B------:R-:W-:Y:S02]  /*02e0*/  MOV R8, R5 ;  /* 0x0000000500087202 */ /* 0x000fe40000000f00 */
[----:B------:R-:W-:Y:S01]  /*02f0*/  MOV R0, 0x330 ;  /* 0x0000033000007802 */ /* 0x000fe20000000f00 */
[----:B0-----:R-:W-:Y:S02]  /*0300*/  IMAD.U32 R11, RZ, RZ, UR6 ;  /* 0x00000006ff0b7e24 */ /* 0x001fe4000f8e00ff */
[----:B------:R-:W-:-:S07]  /*0310*/  IMAD.U32 R9, RZ, RZ, UR7 ;  /* 0x00000007ff097e24 */ /* 0x000fce000f8e00ff */
[----:B------:R-:W-:Y:S05]  /*0320*/  CALL.REL.NOINC `($__internal_0_$__cuda_sm20_div_rn_f64_full) ;  /* 0x0000001000387944 */ /* 0x000fea0003c00000 */
[----:B------:R-:W-:-:S04]  /*0330*/  LOP3.LUT R9, R9, R8, RZ, 0x3c, !PT ;  /* 0x0000000809097212 */ /* 0x000fc800078e3cff */
[----:B------:R-:W-:-:S04]  /*0340*/  LOP3.LUT R8, R9, R8, RZ, 0x3c, !PT ;  /* 0x0000000809087212 */ /* 0x000fc800078e3cff */
[----:B------:R-:W-:-:S07]  /*0350*/  LOP3.LUT R9, R9, R8, RZ, 0x3c, !PT ;  /* 0x0000000809097212 */ /* 0x000fce00078e3cff */
.L_x_3:
[----:B------:R-:W-:Y:S05]  /*0360*/  BSYNC.RECONVERGENT B0 ;  /* 0x0000000000007941 */ /* 0x000fea0003800200 */
.L_x_2:
[----:B------:R-:W2:Y:S01]  /*0370*/  LDG.E R2, desc[UR4][R20.64+-0x4] ;  /* 0xfffffc0414027981 */ /* 0x000ea2000c1e1900 */
[----:B------:R-:W0:Y:S01]  /*0380*/  LDCU UR6, c[0x0][0x3bc] ;  /* 0x00007780ff0677ac */ /* 0x000e220008000800 */
[----:B------:R-:W1:Y:S01]  /*0390*/  LDC.64 R16, c[0x0][0x3b8] ;  /* 0x0000ee00ff107b82 */ /* 0x000e620000000a00 */
[----:B------:R-:W-:Y:S01]  /*03a0*/  IMAD.MOV.U32 R10, RZ, RZ, 0x1 ;  /* 0x00000001ff0a7424 */ /* 0x000fe200078e00ff */
[----:B------:R-:W-:Y:S01]  /*03b0*/  FSETP.GEU.AND P1, PT, |R5|, 6.5827683646048100446e-37, PT ;  /* 0x036000000500780b */ /* 0x000fe20003f2e200 */
[----:B------:R-:W-:Y:S01]  /*03c0*/  BSSY.RECONVERGENT B0, `(.L_x_4) ;  /* 0x0000019000007945 */ /* 0x000fe20003800200 */
[----:B0-----:R-:W1:Y:S03]  /*03d0*/  MUFU.RCP64H R11, UR6 ;  /* 0x00000006000b7d08 */ /* 0x001e660008001800 */
[----:B-1----:R-:W-:-:S08]  /*03e0*/  DFMA R14, R10, -R16, 1 ;  /* 0x3ff000000a0e742b */ /* 0x002fd00000000810 */
[----:B------:R-:W-:-:S08]  /*03f0*/  DFMA R14, R14, R14, R14 ;  /* 0x0000000e0e0e722b */ /* 0x000fd0000000000e */
[----:B------:R-:W-:-:S08]  /*0400*/  DFMA R14, R10, R14, R10 ;  /* 0x0000000e0a0e722b */ /* 0x000fd0000000000a */
[----:B------:R-:W-:-:S08]  /*0410*/  DFMA R10, R14, -R16, 1 ;  /* 0x3ff000000e0a742b */ /* 0x000fd00000000810 */
[----:B------:R-:W-:-:S08]  /*0420*/  DFMA R10, R14, R10, R14 ;  /* 0x0000000a0e0a722b */ /* 0x000fd0000000000e */
[----:B------:R-:W-:-:S08]  /*0430*/  DMUL R14, R4, R10 ;  /* 0x0000000a040e7228 */ /* 0x000fd00000000000 */
[----:B------:R-:W-:-:S08]  /*0440*/  DFMA R16, R14, -R16, R4 ;  /* 0x800000100e10722b */ /* 0x000fd00000000004 */
[----:B------:R-:W-:-:S10]  /*0450*/  DFMA R14, R10, R16, R14 ;  /* 0x000000100a0e722b */ /* 0x000fd4000000000e */
[----:B------:R-:W-:-:S05]  /*0460*/  FFMA R3, RZ, UR6, R15 ;  /* 0x00000006ff037c23 */ /* 0x000fca000800000f */
[----:B------:R-:W-:Y:S01]  /*0470*/  FSETP.GT.AND P0, PT, |R3|, 1.469367938527859385e-39, PT ;  /* 0x001000000300780b */ /* 0x000fe20003f04200 */
[----:B--2---:R-:W-:-:S04]  /*0480*/  FADD R0, R12, -R2 ;  /* 0x800000020c007221 */ /* 0x004fc80000000000 */
[----:B------:R-:W0:Y:S02]  /*0490*/  F2F.F64.F32 R10, R0 ;  /* 0x00000000000a7310 */ /* 0x000e240000201800 */
[----:B0-----:R-:W-:-:S06]  /*04a0*/  DFMA R26, R10, -R8, R26 ;  /* 0x800000080a1a722b */ /* 0x001fcc000000001a */
[----:B------:R-:W-:Y:S05]  /*04b0*/  @P0 BRA P1, `(.L_x_5) ;  /* 0x0000000000240947 */ /* 0x000fea0000800000 */
[----:B------:R-:W0:Y:S01]  /*04c0*/  LDCU.64 UR6, c[0x0][0x3b8] ;  /* 0x00007700ff0677ac */ /* 0x000e220008000a00 */
[----:B------:R-:W-:Y:S01]  /*04d0*/  IMAD.MOV.U32 R13, RZ, RZ, R4 ;  /* 0x000000ffff0d7224 */ /* 0x000fe200078e0004 */
[----:B------:R-:W-:Y:S01]  /*04e0*/  MOV R0, 0x530 ;  /* 0x0000053000007802 */ /* 0x000fe20000000f00 */
[----:B------:R-:W-:Y:S01]  /*04f0*/  IMAD.MOV.U32 R8, RZ, RZ, R5 ;  /* 0x000000ffff087224 */ /* 0x000fe200078e0005 */
[----:B0-----:R-:W-:Y:S01]  /*0500*/  MOV R11, UR6 ;  /* 0x00000006000b7c02 */ /* 0x001fe20008000f00 */
[----:B------:R-:W-:-:S07]  /*0510*/  IMAD.U32 R9, RZ, RZ, UR7 ;  /* 0x00000007ff097e24 */ /* 0x000fce000f8e00ff */
[----:B------:R-:W-:Y:S05]  /*0520*/  CALL.REL.NOINC `($__internal_0_$__cuda_sm20_div_rn_f64_full) ;  /* 0x0000000c00b87944 */ /* 0x000fea0003c00000 */
[----:B------:R-:W-:Y:S02]  /*0530*/  IMAD.MOV.U32 R14, RZ, RZ, R9 ;  /* 0x000000ffff0e7224 */ /* 0x000fe400078e0009 */
[----:B------:R-:W-:-:S07]  /*0540*/  IMAD.MOV.U32 R15, RZ, RZ, R8 ;  /* 0x000000ffff0f7224 */ /* 0x000fce00078e0008 */
.L_x_5:
[----:B------:R-:W-:Y:S05]  /*0550*/  BSYNC.RECONVERGENT B0 ;  /* 0x0000000000007941 */ /* 0x000fea0003800200 */
.L_x_4:
[----:B------:R-:W0:Y:S01]  /*0560*/  LDC.64 R10, c[0x0][0x390] ;  /* 0x0000e400ff0a7b82 */ /* 0x000e220000000a00 */
[----:B------:R-:W1:Y:S07]  /*0570*/  LDCU.64 UR6, c[0x0][0x3b0] ;  /* 0x00007600ff0677ac */ /* 0x000e6e0008000a00 */
[----:B------:R-:W2:Y:S01]  /*0580*/  LDC.64 R18, c[0x0][0x3c8] ;  /* 0x0000f200ff127b82 */ /* 0x000ea20000000a00 */
[----:B------:R-:W-:-:S07]  /*0590*/  MOV R8, 0x1 ;  /* 0x0000000100087802 */ /* 0x000fce0000000f00 */
[----:B------:R-:W3:Y:S01]  /*05a0*/  LDC.64 R22, c[0x0][0x3c0] ;  /* 0x0000f000ff167b82 */ /* 0x000ee20000000a00 */
[----:B0-----:R-:W-:-:S06]  /*05b0*/  IMAD.WIDE R10, R7, 0x4, R10 ;  /* 0x00000004070a7825 */ /* 0x001fcc00078e020a */
[----:B------:R0:W4:Y:S01]  /*05c0*/  LDG.E R10, desc[UR4][R10.64] ;  /* 0x000000040a0a7981 */ /* 0x000122000c1e1900 */
[----:B--2---:R-:W-:-:S08]  /*05d0*/  DADD R18, R18, R18 ;  /* 0x0000000012127229 */ /* 0x004fd00000000012 */
[----:B-1----:R-:W-:Y:S01]  /*05e0*/  DMUL R4, R18, UR6 ;  /* 0x0000000612047c28 */ /* 0x002fe20008000000 */
[----:B0-----:R-:W0:Y:S05]  /*05f0*/  LDC R11, c[0x0][0x3c4] ;  /* 0x0000f100ff0b7b82 */ /* 0x001e2a0000000800 */
[----:B------:R-:W1:Y:S02]  /*0600*/  MUFU.RCP64H R9, R5 ;  /* 0x0000000500097308 */ /* 0x000e640000001800 */
[----:B-1----:R-:W-:Y:S01]  /*0610*/  DFMA R16, -R4, R8, 1 ;  /* 0x3ff000000410742b */ /* 0x002fe20000000108 */
[----:B0-----:R-:W-:-:S07]  /*0620*/  FSETP.GEU.AND P1, PT, |R11|, 6.5827683646048100446e-37, PT ;  /* 0x036000000b00780b */ /* 0x001fce0003f2e200 */
[----:B------:R-:W-:-:S08]  /*0630*/  DFMA R16, R16, R16, R16 ;  /* 0x000000101010722b */ /* 0x000fd00000000010 */
[----:B------:R-:W-:-:S08]  /*0640*/  DFMA R16, R8, R16, R8 ;  /* 0x000000100810722b */ /* 0x000fd00000000008 */
[----:B------:R-:W-:-:S08]  /*0650*/  DFMA R8, -R4, R16, 1 ;  /* 0x3ff000000408742b */ /* 0x000fd00000000110 */
[----:B------:R-:W-:-:S08]  /*0660*/  DFMA R8, R16, R8, R16 ;  /* 0x000000081008722b */ /* 0x000fd00000000010 */
[----:B---3--:R-:W-:-:S08]  /*0670*/  DMUL R16, R8, R22 ;  /* 0x0000001608107228 */ /* 0x008fd00000000000 */
[----:B------:R-:W-:-:S08]  /*0680*/  DFMA R22, -R4, R16, R22 ;  /* 0x000000100416722b */ /* 0x000fd00000000116 */
[----:B------:R-:W-:-:S10]  /*0690*/  DFMA R8, R8, R22, R16 ;  /* 0x000000160808722b */ /* 0x000fd40000000010 */
[----:B------:R-:W-:-:S05]  /*06a0*/  FFMA R3, RZ, R5, R9 ;  /* 0x00000005ff037223 */ /* 0x000fca0000000009 */
[----:B------:R-:W-:Y:S01]  /*06b0*/  FSETP.GT.AND P0, PT, |R3|, 1.469367938527859385e-39, PT ;  /* 0x001000000300780b */ /* 0x000fe20003f04200 */
[----:B----4-:R-:W-:-:S04]  /*06c0*/  FADD R0, R12, -R10 ;  /* 0x8000000a0c007221 */ /* 0x010fc80000000000 */
[----:B------:R-:W0:Y:S02]  /*06d0*/  F2F.F64.F32 R16, R0 ;  /* 0x0000000000107310 */ /* 0x000e240000201800 */
[----:B0-----:R-:W-:-:S06]  /*06e0*/  DFMA R26, R16, -R14, R26 ;  /* 0x8000000e101a722b */ /* 0x001fcc000000001a */
[----:B------:R-:W-:Y:S05]  /*06f0*/  @P0 BRA P1, `(.L_x_6) ;  /* 0x0000000000280947 */ /* 0x000fea0000800000 */
[----:B------:R-:W0:Y:S01]  /*0700*/  LDCU.64 UR6, c[0x0][0x3c0] ;  /* 0x00007800ff0677ac */ /* 0x000e220008000a00 */
[----:B------:R-:W-:Y:S01]  /*0710*/  IMAD.MOV.U32 R11, RZ, RZ, R4 ;  /* 0x000000ffff0b7224 */ /* 0x000fe200078e0004 */
[----:B------:R-:W-:Y:S01]  /*0720*/  MOV R0, 0x770 ;  /* 0x0000077000007802 */ /* 0x000fe20000000f00 */
[----:B------:R-:W-:Y:S02]  /*0730*/  IMAD.MOV.U32 R9, RZ, RZ, R5 ;  /* 0x000000ffff097224 */ /* 0x000fe400078e0005 */
[----:B0-----:R-:W-:Y:S01]  /*0740*/  IMAD.U32 R13, RZ, RZ, UR6 ;  /* 0x00000006ff0d7e24 */ /* 0x001fe2000f8e00ff */
[----:B------:R-:W-:-:S07]  /*0750*/  MOV R8, UR7 ;  /* 0x0000000700087c02 */ /* 0x000fce0008000f00 */
[----:B------:R-:W-:Y:S05]  /*0760*/  CALL.REL.NOINC `($__internal_0_$__cuda_sm20_div_rn_f64_full) ;  /* 0x0000000c00287944 */ /* 0x000fea0003c00000 */
[----:B------:R-:W-:-:S04]  /*0770*/  LOP3.LUT R9, R9, R8, RZ, 0x3c, !PT ;  /* 0x0000000809097212 */ /* 0x000fc800078e3cff */
[----:B------:R-:W-:-:S04]  /*0780*/  LOP3.LUT R8, R9, R8, RZ, 0x3c, !PT ;  /* 0x0000000809087212 */ /* 0x000fc800078e3cff */
[----:B------:R-:W-:-:S07]  /*0790*/  LOP3.LUT R9, R9, R8, RZ, 0x3c, !PT ;  /* 0x0000000809097212 */ /* 0x000fce00078e3cff */
.L_x_6:
[----:B------:R-:W0:Y:S08]  /*07a0*/  LDC.64 R16, c[0x0][0x3a0] ;  /* 0x0000e800ff107b82 */ /* 0x000e300000000a00 */
[----:B------:R-:W1:Y:S01]  /*07b0*/  LDC.64 R22, c[0x0][0x3b0] ;  /* 0x0000ec00ff167b82 */ /* 0x000e620000000a00 */
[----:B------:R-:W-:Y:S01]  /*07c0*/  IMAD.MOV.U32 R4, RZ, RZ, 0x1 ;  /* 0x00000001ff047424 */ /* 0x000fe200078e00ff */
[----:B------:R-:W2:Y:S01]  /*07d0*/  LDCU.64 UR6, c[0x0][0x3c0] ;  /* 0x00007800ff0677ac */ /* 0x000ea20008000a00 */
[----:B0-----:R-:W-:-:S05]  /*07e0*/  IMAD.WIDE R16, R6, 0x4, R16 ;  /* 0x0000000406107825 */ /* 0x001fca00078e0210 */
[----:B------:R-:W3:Y:S04]  /*07f0*/  LDG.E R0, desc[UR4][R16.64+0x4] ;  /* 0x0000040410007981 */ /* 0x000ee8000c1e1900 */
[----:B------:R-:W3:Y:S01]  /*0800*/  LDG.E R3, desc[UR4][R16.64+-0x4] ;  /* 0xfffffc0410037981 */ /* 0x000ee2000c1e1900 */
[----:B-1----:R-:W-:-:S06]  /*0810*/  DMUL R22, R22, R22 ;  /* 0x0000001616167228 */ /* 0x002fcc0000000000 */
[----:B------:R-:W0:Y:S02]  /*0820*/  MUFU.RCP64H R5, R23 ;  /* 0x0000001700057308 */ /* 0x000e240000001800 */
[----:B0-----:R-:W-:-:S08]  /*0830*/  DFMA R14, -R22, R4, 1 ;  /* 0x3ff00000160e742b */ /* 0x001fd00000000104 */
[----:B------:R-:W-:Y:S02]  /*0840*/  DFMA R24, R14, R14, R14 ;  /* 0x0000000e0e18722b */ /* 0x000fe4000000000e */
[----:B------:R-:W2:Y:S06]  /*0850*/  LDC.64 R14, c[0x0][0x3d0] ;  /* 0x0000f400ff0e7b82 */ /* 0x000eac0000000a00 */
[----:B------:R-:W-:-:S08]  /*0860*/  DFMA R4, R4, R24, R4 ;  /* 0x000000180404722b */ /* 0x000fd00000000004 */
[----:B------:R-:W-:-:S08]  /*0870*/  DFMA R24, -R22, R4, 1 ;  /* 0x3ff000001618742b */ /* 0x000fd00000000104 */
[----:B------:R-:W-:Y:S02]  /*0880*/  DFMA R4, R4, R24, R4 ;  /* 0x000000180404722b */ /* 0x000fe40000000004 */
[----:B--2---:R-:W-:-:S08]  /*0890*/  DMUL R14, R14, UR6 ;  /* 0x000000060e0e7c28 */ /* 0x004fd00008000000 */
[----:B------:R-:W-:Y:S02]  /*08a0*/  DMUL R24, R14, R4 ;  /* 0x000000040e187228 */ /* 0x000fe40000000000 */
[----:B------:R-:W-:-:S06]  /*08b0*/  FSETP.GEU.AND P1, PT, |R15|, 6.5827683646048100446e-37, PT ;  /* 0x036000000f00780b */ /* 0x000fcc0003f2e200 */
[----:B------:R-:W-:-:S08]  /*08c0*/  DFMA R28, -R22, R24, R14 ;  /* 0x00000018161c722b */ /* 0x000fd0000000010e */
[----:B------:R-:W-:Y:S01]  /*08d0*/  DFMA R4, R4, R28, R24 ;  /* 0x0000001c0404722b */ /* 0x000fe20000000018 */
[----:B---3--:R-:W-:-:S09]  /*08e0*/  FADD R0, R0, -R3 ;  /* 0x8000000300007221 */ /* 0x008fd20000000000 */
[----:B------:R-:W-:Y:S01]  /*08f0*/  FFMA R3, RZ, R23, R5 ;  /* 0x00000017ff037223 */ /* 0x000fe20000000005 */
[----:B------:R-:W0:Y:S04]  /*0900*/  F2F.F64.F32 R24, R0 ;  /* 0x0000000000187310 */ /* 0x000e280000201800 */
[----:B------:R-:W-:Y:S01]  /*0910*/  FSETP.GT.AND P0, PT, |R3|, 1.469367938527859385e-39, PT ;  /* 0x001000000300780b */ /* 0x000fe20003f04200 */
[----:B0-----:R-:W-:-:S12]  /*0920*/  DFMA R26, R24, -R8, R26 ;  /* 0x80000008181a722b */ /* 0x001fd8000000001a */
[----:B------:R-:W-:Y:S05]  /*0930*/  @P0 BRA P1, `(.L_x_7) ;  /* 0x0000000000200947 */ /* 0x000fea0000800000 */
[----:B------:R-:W-:Y:S01]  /*0940*/  IMAD.MOV.U32 R11, RZ, RZ, R22 ;  /* 0x000000ffff0b7224 */ /* 0x000fe200078e0016 */
[----:B------:R-:W-:Y:S01]  /*0950*/  MOV R13, R14 ;  /* 0x0000000e000d7202 */ /* 0x000fe20000000f00 */
[----:B------:R-:W-:Y:S01]  /*0960*/  IMAD.MOV.U32 R9, RZ, RZ, R23 ;  /* 0x000000ffff097224 */ /* 0x000fe200078e0017 */
[----:B------:R-:W-:Y:S01]  /*0970*/  MOV R0, 0x9a0 ;  /* 0x000009a000007802 */ /* 0x000fe20000000f00 */
[----:B------:R-:W-:-:S07]  /*0980*/  IMAD.MOV.U32 R8, RZ, RZ, R15 ;  /* 0x000000ffff087224 */ /* 0x000fce00078e000f */
[----:B------:R-:W-:Y:S05]  /*0990*/  CALL.REL.NOINC `($__internal_0_$__cuda_sm20_div_rn_f64_full) ;  /* 0x00000008009c7944 */ /* 0x000fea0003c00000 */
[----:B------:R-:W-:Y:S02]  /*09a0*/  IMAD.MOV.U32 R4, RZ, RZ, R9 ;  /* 0x000000ffff047224 */ /* 0x000fe400078e0009 */
[----:B------:R-:W-:-:S07]  /*09b0*/  IMAD.MOV.U32 R5, RZ, RZ, R8 ;  /* 0x000000ffff057224 */ /* 0x000fce00078e0008 */
.L_x_7:
[----:B------:R-:W2:Y:S01]  /*09c0*/  LDG.E R3, desc[UR4][R20.64+0x4] ;  /* 0x0000040414037981 */ /* 0x000ea2000c1e1900 */
[----:B------:R-:W0:Y:S01]  /*09d0*/  LDC.64 R22, c[0x0][0x3b8] ;  /* 0x0000ee00ff167b82 */ /* 0x000e220000000a00 */
[----:B------:R-:W-:Y:S01]  /*09e0*/  MOV R8, 0x1 ;  /* 0x0000000100087802 */ /* 0x000fe20000000f00 */
[----:B------:R-:W-:Y:S01]  /*09f0*/  FADD R12, R12, R12 ;  /* 0x0000000c0c0c7221 */ /* 0x000fe20000000000 */
[----:B------:R-:W-:Y:S01]  /*0a00*/  FSETP.GEU.AND P1, PT, |R15|, 6.5827683646048100446e-37, PT ;  /* 0x036000000f00780b */ /* 0x000fe20003f2e200 */
[----:B0-----:R-:W-:-:S06]  /*0a10*/  DMUL R22, R22, R22 ;  /* 0x0000001616167228 */ /* 0x001fcc0000000000 */
[----:B------:R-:W0:Y:S02]  /*0a20*/  MUFU.RCP64H R9, R23 ;  /* 0x0000001700097308 */ /* 0x000e240000001800 */
[----:B0-----:R-:W-:-:S08]  /*0a30*/  DFMA R24, -R22, R8, 1 ;  /* 0x3ff000001618742b */ /* 0x001fd00000000108 */
[----:B------:R-:W-:-:S08]  /*0a40*/  DFMA R24, R24, R24, R24 ;  /* 0x000000181818722b */ /* 0x000fd00000000018 */
[----:B------:R-:W-:-:S08]  /*0a50*/  DFMA R8, R8, R24, R8 ;  /* 0x000000180808722b */ /* 0x000fd00000000008 */
[----:B------:R-:W-:-:S08]  /*0a60*/  DFMA R24, -R22, R8, 1 ;  /* 0x3ff000001618742b */ /* 0x000fd00000000108 */
[----:B------:R-:W-:-:S08]  /*0a70*/  DFMA R8, R8, R24, R8 ;  /* 0x000000180808722b */ /* 0x000fd00000000008 */
[----:B------:R-:W-:-:S08]  /*0a80*/  DMUL R24, R14, R8 ;  /* 0x000000080e187228 */ /* 0x000fd00000000000 */
[----:B------:R-:W-:Y:S01]  /*0a90*/  DFMA R28, -R22, R24, R14 ;  /* 0x00000018161c722b */ /* 0x000fe2000000010e */
[----:B--2---:R-:W-:-:S04]  /*0aa0*/  FADD R3, R3, -R12 ;  /* 0x8000000c03037221 */ /* 0x004fc80000000000 */
[----:B------:R-:W-:-:S03]  /*0ab0*/  FADD R0, R2, R3 ;  /* 0x0000000302007221 */ /* 0x000fc60000000000 */
[----:B------:R-:W-:Y:S01]  /*0ac0*/  DFMA R2, R8, R28, R24 ;  /* 0x0000001c0802722b */ /* 0x000fe20000000018 */
[----:B------:R-:W0:Y:S09]  /*0ad0*/  F2F.F64.F32 R8, R0 ;  /* 0x0000000000087310 */ /* 0x000e320000201800 */
[----:B------:R-:W-:-:S05]  /*0ae0*/  FFMA R11, RZ, R23, R3 ;  /* 0x00000017ff0b7223 */ /* 0x000fca0000000003 */
[----:B------:R-:W-:Y:S01]  /*0af0*/  FSETP.GT.AND P0, PT, |R11|, 1.469367938527859385e-39, PT ;  /* 0x001000000b00780b */ /* 0x000fe20003f04200 */
[----:B0-----:R-:W-:-:S12]  /*0b00*/  DFMA R26, R8, R4, R26 ;  /* 0x00000004081a722b */ /* 0x001fd8000000001a */
        /* <DEDUP_REMOVED lines=9> */
.L_x_8:
[----:B------:R-:W0:Y:S01]  /*0ba0*/  LDC R9, c[0x0][0x3a8] ;  /* 0x0000ea00ff097b82 */ /* 0x000e220000000800 */
[----:B------:R-:W1:Y:S07]  /*0bb0*/  LDCU UR8, c[0x0][0x3b4] ;  /* 0x00007680ff0877ac */ /* 0x000e6e0008000800 */
[----:B------:R-:W2:Y:S01]  /*0bc0*/  LDC.64 R24, c[0x0][0x3b0] ;  /* 0x0000ec00ff187b82 */ /* 0x000ea20000000a00 */
[----:B------:R-:W-:Y:S01]  /*0bd0*/  MOV R14, 0x1 ;  /* 0x00000001000e7802 */ /* 0x000fe20000000f00 */
[----:B------:R-:W3:Y:S01]  /*0be0*/  LDCU.64 UR6, c[0x0][0x3c0] ;  /* 0x00007800ff0677ac */ /* 0x000ee20008000a00 */
[----:B0-----:R-:W-:-:S06]  /*0bf0*/  IMAD.WIDE R20, R9, 0x4, R20 ;  /* 0x0000000409147825 */ /* 0x001fcc00078e0214 */
[----:B------:R-:W4:Y:S02]  /*0c00*/  LDG.E R21, desc[UR4][R20.64] ;  /* 0x0000000414157981 */ /* 0x000f24000c1e1900 */
[----:B----4-:R-:W-:Y:S02]  /*0c10*/  FADD R9, -R12, R21 ;  /* 0x000000150c097221 */ /* 0x010fe40000000100 */
[----:B------:R-:W0:Y:S02]  /*0c20*/  LDC.64 R12, c[0x0][0x380] ;  /* 0x0000e000ff0c7b82 */ /* 0x000e240000000a00 */
[----:B------:R-:W-:-:S04]  /*0c30*/  FADD R0, R10, R9 ;  /* 0x000000090a007221 */ /* 0x000fc80000000000 */
[----:B------:R-:W4:Y:S02]  /*0c40*/  F2F.F64.F32 R8, R0 ;  /* 0x0000000000087310 */ /* 0x000f240000201800 */
[----:B------:R-:W5:Y:S01]  /*0c50*/  LDC.64 R10, c[0x0][0x398] ;  /* 0x0000e600ff0a7b82 */ /* 0x000f620000000a00 */
[----:B----4-:R-:W-:Y:S01]  /*0c60*/  DFMA R8, R8, R2, R26 ;  /* 0x000000020808722b */ /* 0x010fe2000000001a */
[----:B0-----:R-:W-:-:S09]  /*0c70*/  IMAD.WIDE R12, R6, 0x4, R12 ;  /* 0x00000004060c7825 */ /* 0x001fd200078e020c */
[----:B------:R-:W0:Y:S01]  /*0c80*/  F2F.F32.F64 R9, R8 ;  /* 0x0000000800097310 */ /* 0x000e220000301000 */
[----:B-----5:R-:W-:Y:S01]  /*0c90*/  IMAD.WIDE R26, R6, 0x4, R10 ;  /* 0x00000004061a7825 */ /* 0x020fe200078e020a */
[----:B0-----:R0:W-:Y:S04]  /*0ca0*/  STG.E desc[UR4][R12.64], R9 ;  /* 0x000000090c007986 */ /* 0x0011e8000c101904 */
[----:B------:R-:W4:Y:S02]  /*0cb0*/  LDG.E R10, desc[UR4][R26.64] ;  /* 0x000000041a0a7981 */ /* 0x000f24000c1e1900 */
[----:B-1----:R-:W2:Y:S01]  /*0cc0*/  MUFU.RCP64H R15, UR8 ;  /* 0x00000008000f7d08 */ /* 0x002ea20008001800 */
[----:B------:R-:W-:Y:S01]  /*0cd0*/  BSSY.RECONVERGENT B0, `(.L_x_9) ;  /* 0x0000018000007945 */ /* 0x000fe20003800200 */
[----:B--2---:R-:W-:-:S08]  /*0ce0*/  DFMA R20, R14, -R24, 1 ;  /* 0x3ff000000e14742b */ /* 0x004fd00000000818 */
[----:B------:R-:W-:-:S08]  /*0cf0*/  DFMA R20, R20, R20, R20 ;  /* 0x000000141414722b */ /* 0x000fd00000000014 */
[----:B------:R-:W-:-:S08]  /*0d00*/  DFMA R20, R14, R20, R14 ;  /* 0x000000140e14722b */ /* 0x000fd0000000000e */
[----:B0-----:R-:W-:-:S08]  /*0d10*/  DFMA R8, R20, -R24, 1 ;  /* 0x3ff000001408742b */ /* 0x001fd00000000818 */
[----:B------:R-:W-:Y:S01]  /*0d20*/  DFMA R12, R20, R8, R20 ;  /* 0x00000008140c722b */ /* 0x000fe20000000014 */
[----:B----4-:R-:W3:Y:S02]  /*0d30*/  F2F.F64.F32 R14, R10 ;  /* 0x0000000a000e7310 */ /* 0x010ee40000201800 */
[----:B---3--:R-:W-:-:S08]  /*0d40*/  DMUL R20, R14, UR6 ;  /* 0x000000060e147c28 */ /* 0x008fd00008000000 */
        /* <DEDUP_REMOVED lines=14> */
[----:B------:R-:W-:Y:S01]  /*0e30*/  IMAD.MOV.U32 R22, RZ, RZ, R9 ;  /* 0x000000ffff167224 */ /* 0x000fe200078e0009 */
[----:B------:R-:W-:-:S07]  /*0e40*/  MOV R23, R8 ;  /* 0x0000000800177202 */ /* 0x000fce0000000f00 */
.L_x_10:
[----:B------:R-:W-:Y:S05]  /*0e50*/  BSYNC.RECONVERGENT B0 ;  /* 0x0000000000007941 */ /* 0x000fea0003800200 */
.L_x_9:
        /* <DEDUP_REMOVED lines=31> */
.L_x_12:
[----:B------:R-:W-:Y:S05]  /*1050*/  BSYNC.RECONVERGENT B0 ;  /* 0x0000000000007941 */ /* 0x000fea0003800200 */
.L_x_11:
[----:B------:R-:W0:Y:S01]  /*1060*/  LDC.64 R20, c[0x0][0x398] ;  /* 0x0000e600ff147b82 */ /* 0x000e220000000a00 */
[----:B------:R-:W1:Y:S07]  /*1070*/  LDCU.64 UR6, c[0x0][0x3b8] ;  /* 0x00007700ff0677ac */ /* 0x000e6e0008000a00 */
[----:B------:R-:W2:Y:S01]  /*1080*/  LDC R13, c[0x0][0x3c4] ;  /* 0x0000f100ff0d7b82 */ /* 0x000ea20000000800 */
[----:B0-----:R-:W-:-:S06]  /*1090*/  IMAD.WIDE R20, R7, 0x4, R20 ;  /* 0x0000000407147825 */ /* 0x001fcc00078e0214 */
[----:B------:R-:W3:Y:S01]  /*10a0*/  LDG.E R20, desc[UR4][R20.64] ;  /* 0x0000000414147981 */ /* 0x000ee2000c1e1900 */
[----:B-1----:R-:W-:Y:S01]  /*10b0*/  DMUL R22, R18, UR6 ;  /* 0x0000000612167c28 */ /* 0x002fe20008000000 */
[----:B------:R-:W0:Y:S01]  /*10c0*/  LDCU.64 UR6, c[0x0][0x3c0] ;  /* 0x00007800ff0677ac */ /* 0x000e220008000a00 */
[----:B------:R-:W-:Y:S02]  /*10d0*/  MOV R18, 0x1 ;  /* 0x0000000100127802 */ /* 0x000fe40000000f00 */
[----:B--2---:R-:W-:Y:S02]  /*10e0*/  FSETP.GEU.AND P1, PT, |R13|, 6.5827683646048100446e-37, PT ;  /* 0x036000000d00780b */ /* 0x004fe40003f2e200 */
[----:B------:R-:W1:Y:S02]  /*10f0*/  MUFU.RCP64H R19, R23 ;  /* 0x0000001700137308 */ /* 0x000e640000001800 */
[----:B-1----:R-:W-:-:S08]  /*1100*/  DFMA R24, -R22, R18, 1 ;  /* 0x3ff000001618742b */ /* 0x002fd00000000112 */
[----:B------:R-:W-:-:S08]  /*1110*/  DFMA R24, R24, R24, R24 ;  /* 0x000000181818722b */ /* 0x000fd00000000018 */
[----:B------:R-:W-:-:S08]  /*1120*/  DFMA R24, R18, R24, R18 ;  /* 0x000000181218722b */ /* 0x000fd00000000012 */
[----:B------:R-:W-:-:S08]  /*1130*/  DFMA R18, -R22, R24, 1 ;  /* 0x3ff000001612742b */ /* 0x000fd00000000118 */
[----:B------:R-:W-:-:S08]  /*1140*/  DFMA R18, R24, R18, R24 ;  /* 0x000000121812722b */ /* 0x000fd00000000018 */
[----:B0-----:R-:W-:-:S08]  /*1150*/  DMUL R24, R18, UR6 ;  /* 0x0000000612187c28 */ /* 0x001fd00008000000 */
[----:B------:R-:W-:-:S08]  /*1160*/  DFMA R28, -R22, R24, UR6 ;  /* 0x00000006161c7e2b */ /* 0x000fd00008000118 */
[----:B------:R-:W-:-:S10]  /*1170*/  DFMA R18, R18, R28, R24 ;  /* 0x0000001c1212722b */ /* 0x000fd40000000018 */
[----:B------:R-:W-:-:S05]  /*1180*/  FFMA R11, RZ, R23, R19 ;  /* 0x00000017ff0b7223 */ /* 0x000fca0000000013 */
[----:B------:R-:W-:Y:S01]  /*1190*/  FSETP.GT.AND P0, PT, |R11|, 1.469367938527859385e-39, PT ;  /* 0x001000000b00780b */ /* 0x000fe20003f04200 */
[----:B---3--:R-:W-:-:S04]  /*11a0*/  FADD R0, R10, -R20 ;  /* 0x800000140a007221 */ /* 0x008fc80000000000 */
        /* <DEDUP_REMOVED lines=10> */
[----:B------:R-:W-:Y:S01]  /*1250*/  IMAD.MOV.U32 R18, RZ, RZ, R9 ;  /* 0x000000ffff127224 */ /* 0x000fe200078e0009 */
[----:B------:R-:W-:-:S07]  /*1260*/  MOV R19, R8 ;  /* 0x0000000800137202 */ /* 0x000fce0000000f00 */
.L_x_13:
[----:B------:R-:W0:Y:S08]  /*1270*/  LDC.64 R8, c[0x0][0x3a0] ;  /* 0x0000e800ff087b82 */ /* 0x000e300000000a00 */
[----:B------:R-:W1:Y:S01]  /*1280*/  LDC R23, c[0x0][0x3a8] ;  /* 0x0000ea00ff177b82 */ /* 0x000e620000000800 */
[----:B0-----:R-:W-:Y:S02]  /*1290*/  IMAD.WIDE R8, R7, 0x4, R8 ;  /* 0x0000000407087825 */ /* 0x001fe400078e0208 */
[----:B------:R-:W2:Y:S04]  /*12a0*/  LDG.E R7, desc[UR4][R26.64+0x4] ;  /* 0x000004041a077981 */ /* 0x000ea8000c1e1900 */
[----:B------:R-:W3:Y:S01]  /*12b0*/  LDG.E R9, desc[UR4][R8.64] ;  /* 0x0000000408097981 */ /* 0x000ee2000c1e1900 */
[----:B-1----:R-:W-:-:S06]  /*12c0*/  IMAD.WIDE R16, R23, 0x4, R16 ;  /* 0x0000000417107825 */ /* 0x002fcc00078e0210 */
[----:B------:R-:W3:Y:S01]  /*12d0*/  LDG.E R16, desc[UR4][R16.64] ;  /* 0x0000000410107981 */ /* 0x000ee2000c1e1900 */
[----:B------:R-:W-:-:S06]  /*12e0*/  IMAD.WIDE R22, R23, 0x4, R26 ;  /* 0x0000000417167825 */ /* 0x000fcc00078e021a */
[----:B------:R-:W4:Y:S01]  /*12f0*/  LDG.E R23, desc[UR4][R22.64] ;  /* 0x0000000416177981 */ /* 0x000f22000c1e1900 */
[----:B------:R-:W-:-:S04]  /*1300*/  FADD R24, R10, R10 ;  /* 0x0000000a0a187221 */ /* 0x000fc80000000000 */
[----:B--2---:R-:W-:-:S04]  /*1310*/  FADD R7, R7, -R24 ;  /* 0x8000001807077221 */ /* 0x004fc80000000000 */
[----:B------:R-:W-:Y:S01]  /*1320*/  FADD R21, R12, R7 ;  /* 0x000000070c157221 */ /* 0x000fe20000000000 */
[----:B---3--:R-:W-:-:S04]  /*1330*/  FADD R0, R16, -R9 ;  /* 0x8000000910007221 */ /* 0x008fc80000000000 */
[----:B------:R-:W0:Y:S01]  /*1340*/  F2F.F64.F32 R10, R0 ;  /* 0x00000000000a7310 */ /* 0x000e220000201800 */
[----:B----4-:R-:W-:-:S07]  /*1350*/  FADD R7, -R24, R23 ;  /* 0x0000001718077221 */ /* 0x010fce0000000100 */
[----:B------:R-:W1:Y:S01]  /*1360*/  F2F.F64.F32 R8, R21 ;  /* 0x0000001500087310 */ /* 0x000e620000201800 */
[----:B------:R-:W-:Y:S01]  /*1370*/  FADD R12, R20, R7 ;  /* 0x00000007140c7221 */ /* 0x000fe20000000000 */
[----:B0-----:R-:W-:-:S06]  /*1380*/  DFMA R10, R10, -R18, R14 ;  /* 0x800000120a0a722b */ /* 0x001fcc000000000e */
[----:B------:R-:W0:Y:S01]  /*1390*/  F2F.F64.F32 R12, R12 ;  /* 0x0000000c000c7310 */ /* 0x000e220000201800 */
[----:B------:R-:W2:Y:S01]  /*13a0*/  LDC.64 R14, c[0x0][0x388] ;  /* 0x0000e200ff0e7b82 */ /* 0x000ea20000000a00 */
[----:B-1----:R-:W-:-:S08]  /*13b0*/  DFMA R8, R8, R4, R10 ;  /* 0x000000040808722b */ /* 0x002fd0000000000a */
[----:B0-----:R-:W-:-:S10]  /*13c0*/  DFMA R8, R12, R2, R8 ;  /* 0x000000020c08722b */ /* 0x001fd40000000008 */
[----:B------:R-:W0:Y:S01]  /*13d0*/  F2F.F32.F64 R9, R8 ;  /* 0x0000000800097310 */ /* 0x000e220000301000 */
[----:B--2---:R-:W-:-:S05]  /*13e0*/  IMAD.WIDE R6, R6, 0x4, R14 ;  /* 0x0000000406067825 */ /* 0x004fca00078e020e */
[----:B0-----:R-:W-:Y:S01]  /*13f0*/  STG.E desc[UR4][R6.64], R9 ;  /* 0x0000000906007986 */ /* 0x001fe2000c101904 */
[----:B------:R-:W-:Y:S05]  /*1400*/  EXIT ;  /* 0x000000000000794d */ /* 0x000fea0003800000 */
        .weak           $__internal_0_$__cuda_sm20_div_rn_f64_full
        .type           $__internal_0_$__cuda_sm20_div_rn_f64_full,@function
        .size           $__internal_0_$__cuda_sm20_div_rn_f64_full,(.L_x_49 - $__internal_0_$__cuda_sm20_div_rn_f64_full)
$__internal_0_$__cuda_sm20_div_rn_f64_full:
[C---:B------:R-:W-:Y:S01]  /*1410*/  FSETP.GEU.AND P0, PT, |R9|.reuse, 1.469367938527859385e-39, PT ;  /* 0x001000000900780b */ /* 0x040fe20003f0e200 */
[----:B------:R-:W-:Y:S01]  /*1420*/  IMAD.MOV.U32 R24, RZ, RZ, R11 ;  /* 0x000000ffff187224 */ /* 0x000fe200078e000b */
[----:B------:R-:W-:Y:S01]  /*1430*/  LOP3.LUT R22, R9, 0x800fffff, RZ, 0xc0, !PT ;  /* 0x800fffff09167812 */ /* 0x000fe200078ec0ff */
[----:B------:R-:W-:Y:S01]  /*1440*/  IMAD.MOV.U32 R25, RZ, RZ, R9 ;  /* 0x000000ffff197224 */ /* 0x000fe200078e0009 */
[----:B------:R-:W-:Y:S01]  /*1450*/  MOV R30, 0x1 ;  /* 0x00000001001e7802 */ /* 0x000fe20000000f00 */
[----:B------:R-:W-:Y:S01]  /*1460*/  IMAD.MOV.U32 R33, RZ, RZ, R8 ;  /* 0x000000ffff217224 */ /* 0x000fe200078e0008 */
[----:B------:R-:W-:Y:S01]  /*1470*/  LOP3.LUT R23, R22, 0x3ff00000, RZ, 0xfc, !PT ;  /* 0x3ff0000016177812 */ /* 0x000fe200078efcff */
[----:B------:R-:W-:Y:S01]  /*1480*/  IMAD.MOV.U32 R32, RZ, RZ, R13 ;  /* 0x000000ffff207224 */ /* 0x000fe200078e000d */
[----:B------:R-:W-:Y:S01]  /*1490*/  MOV R22, R11 ;  /* 0x0000000b00167202 */ /* 0x000fe20000000f00 */
[----:B------:R-:W-:Y:S01]  /*14a0*/  BSSY.RECONVERGENT B1, `(.L_x_14) ;  /* 0x0000057000017945 */ /* 0x000fe20003800200 */
[C---:B------:R-:W-:Y:S01]  /*14b0*/  FSETP.GEU.AND P2, PT, |R33|.reuse, 1.469367938527859385e-39, PT ;  /* 0x001000002100780b */ /* 0x040fe20003f4e200 */
[----:B------:R-:W-:Y:S01]  /*14c0*/  IMAD.MOV.U32 R34, RZ, RZ, R32 ;  /* 0x000000ffff227224 */ /* 0x000fe200078e0020 */
[----:B------:R-:W-:Y:S01]  /*14d0*/  LOP3.LUT R8, R33, 0x7ff00000, RZ, 0xc0, !PT ;  /* 0x7ff0000021087812 */ /* 0x000fe200078ec0ff */
[----:B------:R-:W-:Y:S01]  /*14e0*/  @!P0 DMUL R22, R24, 8.98846567431157953865e+307 ;  /* 0x7fe0000018168828 */ /* 0x000fe20000000000 */
[----:B------:R-:W-:Y:S01]  /*14f0*/  LOP3.LUT R11, R9, 0x7ff00000, RZ, 0xc0, !PT ;  /* 0x7ff00000090b7812 */ /* 0x000fe200078ec0ff */
[----:B------:R-:W-:-:S03]  /*1500*/  IMAD.MOV.U32 R9, RZ, RZ, 0x1ca00000 ;  /* 0x1ca00000ff097424 */ /* 0x000fc600078e00ff */
[C---:B------:R-:W-:Y:S01]  /*1510*/  ISETP.GE.U32.AND P1, PT, R8.reuse, R11, PT ;  /* 0x0000000b0800720c */ /* 0x040fe20003f26070 */
[----:B------:R-:W0:Y:S04]  /*1520*/  MUFU.RCP64H R31, R23 ;  /* 0x00000017001f7308 */ /* 0x000e280000001800 */
[----:B------:R-:W-:Y:S02]  /*1530*/  @!P2 LOP3.LUT R13, R25, 0x7ff00000, RZ, 0xc0, !PT ;  /* 0x7ff00000190da812 */ /* 0x000fe400078ec0ff */
[----:B------:R-:W-:Y:S02]  /*1540*/  @!P0 LOP3.LUT R11, R23, 0x7ff00000, RZ, 0xc0, !PT ;  /* 0x7ff00000170b8812 */ /* 0x000fe400078ec0ff */
[----:B------:R-:W-:Y:S02]  /*1550*/  @!P2 ISETP.GE.U32.AND P3, PT, R8, R13, PT ;  /* 0x0000000d0800a20c */ /* 0x000fe40003f66070 */
[----:B------:R-:W-:-:S04]  /*1560*/  SEL R13, R9, 0x63400000, !P1 ;  /* 0x63400000090d7807 */ /* 0x000fc80004800000 */
[----:B------:R-:W-:Y:S01]  /*1570*/  LOP3.LUT R35, R13, 0x800fffff, R33, 0xf8, !PT ;  /* 0x800fffff0d237812 */ /* 0x000fe200078ef821 */
[----:B------:R-:W-:Y:S01]  /*1580*/  IMAD.MOV.U32 R13, RZ, RZ, R8 ;  /* 0x000000ffff0d7224 */ /* 0x000fe200078e0008 */
[----:B0-----:R-:W-:-:S08]  /*1590*/  DFMA R28, R30, -R22, 1 ;  /* 0x3ff000001e1c742b */ /* 0x001fd00000000816 */
[----:B------:R-:W-:-:S08]  /*15a0*/  DFMA R28, R28, R28, R28 ;  /* 0x0000001c1c1c722b */ /* 0x000fd0000000001c */
[----:B------:R-:W-:Y:S01]  /*15b0*/  DFMA R30, R30, R28, R30 ;  /* 0x0000001c1e1e722b */ /* 0x000fe2000000001e */
[----:B------:R-:W-:-:S04]  /*15c0*/  @!P2 SEL R28, R9, 0x63400000, !P3 ;  /* 0x63400000091ca807 */ /* 0x000fc80005800000 */
[----:B------:R-:W-:-:S03]  /*15d0*/  @!P2 LOP3.LUT R28, R28, 0x80000000, R33, 0xf8, !PT ;  /* 0x800000001c1ca812 */ /* 0x000fc600078ef821 */
[----:B------:R-:W-:Y:S01]  /*15e0*/  DFMA R36, R30, -R22, 1 ;  /* 0x3ff000001e24742b */ /* 0x000fe20000000816 */
[----:B------:R-:W-:Y:S02]  /*15f0*/  @!P2 LOP3.LUT R29, R28, 0x100000, RZ, 0xfc, !PT ;  /* 0x001000001c1da812 */ /* 0x000fe400078efcff */
[----:B------:R-:W-:-:S05]  /*1600*/  @!P2 MOV R28, RZ ;  /* 0x000000ff001ca202 */ /* 0x000fca0000000f00 */
[----:B------:R-:W-:Y:S02]  /*1610*/  DFMA R36, R30, R36, R30 ;  /* 0x000000241e24722b */ /* 0x000fe4000000001e */
[----:B------:R-:W-:-:S08]  /*1620*/  @!P2 DFMA R34, R34, 2, -R28 ;  /* 0x400000002222a82b */ /* 0x000fd0000000081c */
[----:B------:R-:W-:Y:S02]  /*1630*/  DMUL R28, R36, R34 ;  /* 0x00000022241c7228 */ /* 0x000fe40000000000 */
[----:B------:R-:W-:-:S06]  /*1640*/  @!P2 LOP3.LUT R13, R35, 0x7ff00000, RZ, 0xc0, !PT ;  /* 0x7ff00000230da812 */ /* 0x000fcc00078ec0ff */
[----:B------:R-:W-:-:S08]  /*1650*/  DFMA R30, R28, -R22, R34 ;  /* 0x800000161c1e722b */ /* 0x000fd00000000022 */
[----:B------:R-:W-:Y:S01]  /*1660*/  DFMA R30, R36, R30, R28 ;  /* 0x0000001e241e722b */ /* 0x000fe2000000001c */
[----:B------:R-:W-:-:S05]  /*1670*/  VIADD R28, R13, 0xffffffff ;  /* 0xffffffff0d1c7836 */ /* 0x000fca0000000000 */
[----:B------:R-:W-:Y:S02]  /*1680*/  ISETP.GT.U32.AND P0, PT, R28, 0x7feffffe, PT ;  /* 0x7feffffe1c00780c */ /* 0x000fe40003f04070 */
[----:B------:R-:W-:-:S04]  /*1690*/  IADD3 R28, PT, PT, R11, -0x1, RZ ;  /* 0xffffffff0b1c7810 */ /* 0x000fc80007ffe0ff */
[----:B------:R-:W-:-:S13]  /*16a0*/  ISETP.GT.U32.OR P0, PT, R28, 0x7feffffe, P0 ;  /* 0x7feffffe1c00780c */ /* 0x000fda0000704470 */
[----:B------:R-:W-:Y:S05]  /*16b0*/  @P0 BRA `(.L_x_15) ;  /* 0x0000000000740947 */ /* 0x000fea0003800000 */
[----:B------:R-:W-:Y:S02]  /*16c0*/  LOP3.LUT R11, R25, 0x7ff00000, RZ, 0xc0, !PT ;  /* 0x7ff00000190b7812 */ /* 0x000fe400078ec0ff */
[----:B------:R-:W-:Y:S02]  /*16d0*/  MOV R32, RZ ;  /* 0x000000ff00207202 */ /* 0x000fe40000000f00 */
[CC--:B------:R-:W-:Y:S02]  /*16e0*/  VIADDMNMX R13, R8.reuse, -R11.reuse, 0xb9600000, !PT ;  /* 0xb9600000080d7446 */ /* 0x0c0fe4000780090b */
[----:B------:R-:W-:Y:S02]  /*16f0*/  ISETP.GE.U32.AND P0, PT, R8, R11, PT ;  /* 0x0000000b0800720c */ /* 0x000fe40003f06070 */
[----:B------:R-:W-:Y:S02]  /*1700*/  VIMNMX R13, PT, PT, R13, 0x46a00000, PT ;  /* 0x46a000000d0d7848 */ /* 0x000fe40003fe0100 */
[----:B------:R-:W-:-:S05]  /*1710*/  SEL R9, R9, 0x63400000, !P0 ;  /* 0x6340000009097807 */ /* 0x000fca0004000000 */
[----:B------:R-:W-:-:S04]  /*1720*/  IMAD.IADD R9, R13, 0x1, -R9 ;  /* 0x000000010d097824 */ /* 0x000fc800078e0a09 */
[----:B------:R-:W-:-:S06]  /*1730*/  VIADD R33, R9, 0x7fe00000 ;  /* 0x7fe0000009217836 */ /* 0x000fcc0000000000 */
[----:B------:R-:W-:-:S10]  /*1740*/  DMUL R28, R30, R32 ;  /* 0x000000201e1c7228 */ /* 0x000fd40000000000 */
[----:B------:R-:W-:-:S13]  /*1750*/  FSETP.GTU.AND P0, PT, |R29|, 1.469367938527859385e-39, PT ;  /* 0x001000001d00780b */ /* 0x000fda0003f0c200 */
[----:B------:R-:W-:Y:S05]  /*1760*/  @P0 BRA `(.L_x_16) ;  /* 0x0000000000a80947 */ /* 0x000fea0003800000 */
[----:B------:R-:W-:Y:S01]  /*1770*/  DFMA R22, R30, -R22, R34 ;  /* 0x800000161e16722b */ /* 0x000fe20000000022 */
[----:B------:R-:W-:-:S09]  /*1780*/  IMAD.MOV.U32 R32, RZ, RZ, RZ ;  /* 0x000000ffff207224 */ /* 0x000fd200078e00ff */
[C---:B------:R-:W-:Y:S02]  /*1790*/  FSETP.NEU.AND P0, PT, R23.reuse, RZ, PT ;  /* 0x000000ff1700720b */ /* 0x040fe40003f0d000 */
[----:B------:R-:W-:-:S04]  /*17a0*/  LOP3.LUT R8, R23, 0x80000000, R25, 0x48, !PT ;  /* 0x8000000017087812 */ /* 0x000fc800078e4819 */
[----:B------:R-:W-:-:S07]  /*17b0*/  LOP3.LUT R33, R8, R33, RZ, 0xfc, !PT ;  /* 0x0000002108217212 */ /* 0x000fce00078efcff */
[----:B------:R-:W-:Y:S05]  /*17c0*/  @!P0 BRA `(.L_x_16) ;  /* 0x0000000000908947 */ /* 0x000fea0003800000 */
[----:B------:R-:W-:Y:S01]  /*17d0*/  IMAD.MOV R23, RZ, RZ, -R9 ;  /* 0x000000ffff177224 */ /* 0x000fe200078e0a09 */
[----:B------:R-:W-:Y:S02]  /*17e0*/  MOV R22, RZ ;  /* 0x000000ff00167202 */ /* 0x000fe40000000f00 */
[----:B------:R-:W-:-:S04]  /*17f0*/  IADD3 R9, PT, PT, -R9, -0x43300000, RZ ;  /* 0xbcd0000009097810 */ /* 0x000fc80007ffe1ff */
[----:B------:R-:W-:Y:S02]  /*1800*/  DFMA R22, R28, -R22, R30 ;  /* 0x800000161c16722b */ /* 0x000fe4000000001e */
[----:B------:R-:W-:-:S08]  /*1810*/  DMUL.RP R30, R30, R32 ;  /* 0x000000201e1e7228 */ /* 0x000fd00000008000 */
[----:B------:R-:W-:Y:S02]  /*1820*/  FSETP.NEU.AND P0, PT, |R23|, R9, PT ;  /* 0x000000091700720b */ /* 0x000fe40003f0d200 */
[----:B------:R-:W-:Y:S02]  /*1830*/  LOP3.LUT R8, R31, R8, RZ, 0x3c, !PT ;  /* 0x000000081f087212 */ /* 0x000fe400078e3cff */
[----:B------:R-:W-:Y:S02]  /*1840*/  FSEL R9, R30, R28, !P0 ;  /* 0x0000001c1e097208 */ /* 0x000fe40004000000 */
[----:B------:R-:W-:-:S03]  /*1850*/  FSEL R8, R8, R29, !P0 ;  /* 0x0000001d08087208 */ /* 0x000fc60004000000 */
[----:B------:R-:W-:Y:S02]  /*1860*/  IMAD.MOV.U32 R28, RZ, RZ, R9 ;  /* 0x000000ffff1c7224 */ /* 0x000fe400078e0009 */
[----:B------:R-:W-:Y:S01]  /*1870*/  IMAD.MOV.U32 R29, RZ, RZ, R8 ;  /* 0x000000ffff1d7224 */ /* 0x000fe200078e0008 */
[----:B------:R-:W-:Y:S06]  /*1880*/  BRA `(.L_x_16) ;  /* 0x0000000000607947 */ /* 0x000fec0003800000 */
.L_x_15:
[----:B------:R-:W-:-:S14]  /*1890*/  DSETP.NAN.AND P0, PT, R32, R32, PT ;  /* 0x000000202000722a */ /* 0x000fdc0003f08000 */
[----:B------:R-:W-:Y:S05]  /*18a0*/  @P0 BRA `(.L_x_17) ;  /* 0x00000000004c0947 */ /* 0x000fea0003800000 */
[----:B------:R-:W-:-:S14]  /*18b0*/  DSETP.NAN.AND P0, PT, R24, R24, PT ;  /* 0x000000181800722a */ /* 0x000fdc0003f08000 */
[----:B------:R-:W-:Y:S05]  /*18c0*/  @P0 BRA `(.L_x_18) ;  /* 0x0000000000340947 */ /* 0x000fea0003800000 */
[----:B------:R-:W-:Y:S01]  /*18d0*/  ISETP.NE.AND P0, PT, R13, R11, PT ;  /* 0x0000000b0d00720c */ /* 0x000fe20003f05270 */
[----:B------:R-:W-:Y:S01]  /*18e0*/  IMAD.MOV.U32 R29, RZ, RZ, -0x80000 ;  /* 0xfff80000ff1d7424 */ /* 0x000fe200078e00ff */
[----:B------:R-:W-:-:S11]  /*18f0*/  MOV R28, 0x0 ;  /* 0x00000000001c7802 */ /* 0x000fd60000000f00 */
[----:B------:R-:W-:Y:S05]  /*1900*/  @!P0 BRA `(.L_x_16) ;  /* 0x0000000000408947 */ /* 0x000fea0003800000 */
[----:B------:R-:W-:Y:S02]  /*1910*/  ISETP.NE.AND P0, PT, R13, 0x7ff00000, PT ;  /* 0x7ff000000d00780c */ /* 0x000fe40003f05270 */
[----:B------:R-:W-:Y:S02]  /*1920*/  LOP3.LUT R24, R33, 0x80000000, R25, 0x48, !PT ;  /* 0x8000000021187812 */ /* 0x000fe400078e4819 */
[----:B------:R-:W-:-:S13]  /*1930*/  ISETP.EQ.OR P0, PT, R11, RZ, !P0 ;  /* 0x000000ff0b00720c */ /* 0x000fda0004702670 */
[----:B------:R-:W-:Y:S01]  /*1940*/  @P0 LOP3.LUT R8, R24, 0x7ff00000, RZ, 0xfc, !PT ;  /* 0x7ff0000018080812 */ /* 0x000fe200078efcff */
[----:B------:R-:W-:Y:S01]  /*1950*/  @!P0 IMAD.MOV.U32 R28, RZ, RZ, RZ ;  /* 0x000000ffff1c8224 */ /* 0x000fe200078e00ff */
[----:B------:R-:W-:Y:S01]  /*1960*/  @!P0 MOV R29, R24 ;  /* 0x00000018001d8202 */ /* 0x000fe20000000f00 */
[----:B------:R-:W-:Y:S02]  /*1970*/  @P0 IMAD.MOV.U32 R28, RZ, RZ, RZ ;  /* 0x000000ffff1c0224 */ /* 0x000fe400078e00ff */
[----:B------:R-:W-:Y:S01]  /*1980*/  @P0 IMAD.MOV.U32 R29, RZ, RZ, R8 ;  /* 0x000000ffff1d0224 */ /* 0x000fe200078e0008 */
[----:B------:R-:W-:Y:S06]  /*1990*/  BRA `(.L_x_16) ;  /* 0x00000000001c7947 */ /* 0x000fec0003800000 */
.L_x_18:
[----:B------:R-:W-:Y:S02]  /*19a0*/  LOP3.LUT R8, R25, 0x80000, RZ, 0xfc, !PT ;  /* 0x0008000019087812 */ /* 0x000fe400078efcff */
[----:B------:R-:W-:-:S03]  /*19b0*/  MOV R28, R24 ;  /* 0x00000018001c7202 */ /* 0x000fc60000000f00 */
[----:B------:R-:W-:Y:S01]  /*19c0*/  IMAD.MOV.U32 R29, RZ, RZ, R8 ;  /* 0x000000ffff1d7224 */ /* 0x000fe200078e0008 */
[----:B------:R-:W-:Y:S06]  /*19d0*/  BRA `(.L_x_16) ;  /* 0x00000000000c7947 */ /* 0x000fec0003800000 */
.L_x_17:
[----:B------:R-:W-:Y:S01]  /*19e0*/  LOP3.LUT R8, R33, 0x80000, RZ, 0xfc, !PT ;  /* 0x0008000021087812 */ /* 0x000fe200078efcff */
[----:B------:R-:W-:-:S03]  /*19f0*/  IMAD.MOV.U32 R28, RZ, RZ, R32 ;  /* 0x000000ffff1c7224 */ /* 0x000fc600078e0020 */
[----:B------:R-:W-:-:S07]  /*1a00*/  MOV R29, R8 ;  /* 0x00000008001d7202 */ /* 0x000fce0000000f00 */
.L_x_16:
[----:B------:R-:W-:Y:S05]  /*1a10*/  BSYNC.RECONVERGENT B1 ;  /* 0x0000000000017941 */ /* 0x000fea0003800200 */
.L_x_14:
[----:B------:R-:W-:Y:S01]  /*1a20*/  MOV R22, R0 ;  /* 0x0000000000167202 */ /* 0x000fe20000000f00 */
[----:B------:R-:W-:Y:S02]  /*1a30*/  IMAD.MOV.U32 R23, RZ, RZ, 0x0 ;  /* 0x00000000ff177424 */ /* 0x000fe400078e00ff */
[----:B------:R-:W-:Y:S02]  /*1a40*/  IMAD.MOV.U32 R9, RZ, RZ, R28 ;  /* 0x000000ffff097224 */ /* 0x000fe400078e001c */
[----:B------:R-:W-:Y:S01]  /*1a50*/  IMAD.MOV.U32 R8, RZ, RZ, R29 ;  /* 0x000000ffff087224 */ /* 0x000fe200078e001d */
[----:B------:R-:W-:Y:S06]  /*1a60*/  RET.REL.NODEC R22 `(_Z16update_uv_kernelPfS_PKfS1_S1_iiddddd) ;  /* 0xffffffe416647950 */ /* 0x000fec0003c3ffff */
.L_x_19:
        /* <DEDUP_REMOVED lines=9> */
.L_x_49:


//--------------------- .text._Z11p_tb_kernelPfii --------------------------
	.section	.text._Z11p_tb_kernelPfii,"ax",@progbits
	.align	128
        .global         _Z11p_tb_kernelPfii
        .type           _Z11p_tb_kernelPfii,@function
        .size           _Z11p_tb_kernelPfii,(.L_x_56 - _Z11p_tb_kernelPfii)
        .other          _Z11p_tb_kernelPfii,@"STO_CUDA_ENTRY STV_DEFAULT"
_Z11p_tb_kernelPfii:
.text._Z11p_tb_kernelPfii:
        /* <DEDUP_REMOVED lines=8> */
[----:B------:R-:W0:Y:S01]  /*0080*/  LDC.64 R4, c[0x0][0x380] ;  /* 0x0000e000ff047b82 */ /* 0x000e220000000a00 */
[----:B------:R-:W1:Y:S01]  /*0090*/  LDCU.64 UR4, c[0x0][0x358] ;  /* 0x00006b00ff0477ac */ /* 0x000e620008000a00 */
[----:B------:R-:W-:-:S06]  /*00a0*/  IADD3 R3, PT, PT, R7, UR6, RZ ;  /* 0x0000000607037c10 */ /* 0x000fcc000fffe0ff */
[----:B------:R-:W2:Y:S01]  /*00b0*/  LDC R0, c[0x0][0x38c] ;  /* 0x0000e300ff007b82 */ /* 0x000ea20000000800 */
[----:B0-----:R-:W-:-:S06]  /*00c0*/  IMAD.WIDE R2, R3, 0x4, R4 ;  /* 0x0000000403027825 */ /* 0x001fcc00078e0204 */
[----:B-1----:R-:W3:Y:S01]  /*00d0*/  LDG.E R3, desc[UR4][R2.64] ;  /* 0x0000000402037981 */ /* 0x002ee2000c1e1900 */
[----:B------:R-:W-:Y:S01]  /*00e0*/  IMAD.WIDE R4, R7, 0x4, R4 ;  /* 0x0000000407047825 */ /* 0x000fe200078e0204 */
[----:B--2---:R-:W-:-:S05]  /*00f0*/  IADD3 R0, PT, PT, R0, -0x1, RZ ;  /* 0xffffffff00007810 */ /* 0x004fca0007ffe0ff */
[----:B------:R-:W-:-:S04]  /*0100*/  IMAD R7, R0, UR6, RZ ;  /* 0x0000000600077c24 */ /* 0x000fc8000f8e02ff */
[----:B------:R-:W-:Y:S01]  /*0110*/  IMAD.WIDE R6, R7, 0x4, R4 ;  /* 0x0000000407067825 */ /* 0x000fe200078e0204 */
[----:B---3--:R-:W-:Y:S04]  /*0120*/  STG.E desc[UR4][R4.64], R3 ;  /* 0x0000000304007986 */ /* 0x008fe8000c101904 */
[----:B------:R-:W-:Y:S01]  /*0130*/  STG.E desc[UR4][R6.64], RZ ;  /* 0x000000ff06007986 */ /* 0x000fe2000c101904 */
[----:B------:R-:W-:Y:S05]  /*0140*/  EXIT ;  /* 0x000000000000794d */ /* 0x000fea0003800000 */
.L_x_20:
        /* <DEDUP_REMOVED lines=11> */
.L_x_56:


//--------------------- .text._Z11p_lr_kernelPfii --------------------------
	.section	.text._Z11p_lr_kernelPfii,"ax",@progbits
	.align	128
        .global         _Z11p_lr_kernelPfii
        .type           _Z11p_lr_kernelPfii,@function
        .size           _Z11p_lr_kernelPfii,(.L_x_57 - _Z11p_lr_kernelPfii)
        .other          _Z11p_lr_kernelPfii,@"STO_CUDA_ENTRY STV_DEFAULT"
_Z11p_lr_kernelPfii:
.text._Z11p_lr_kernelPfii:
        /* <DEDUP_REMOVED lines=8> */
[----:B------:R-:W0:Y:S01]  /*0080*/  LDCU UR7, c[0x0][0x388] ;  /* 0x00007100ff0777ac */ /* 0x000e220008000800 */
[----:B------:R-:W1:Y:S01]  /*0090*/  LDC.64 R4, c[0x0][0x380] ;  /* 0x0000e000ff047b82 */ /* 0x000e620000000a00 */
[----:B------:R-:W2:Y:S01]  /*00a0*/  LDCU.64 UR8, c[0x0][0x380] ;  /* 0x00007000ff0877ac */ /* 0x000ea20008000a00 */
[----:B------:R-:W3:Y:S01]  /*00b0*/  LDCU.64 UR4, c[0x0][0x358] ;  /* 0x00006b00ff0477ac */ /* 0x000ee20008000a00 */
[----:B0-----:R-:W-:Y:S01]  /*00c0*/  IMAD R7, R0, UR7, RZ ;  /* 0x0000000700077c24 */ /* 0x001fe2000f8e02ff */
[----:B------:R-:W-:-:S04]  /*00d0*/  USHF.R.S32.HI UR6, URZ, 0x1f, UR7 ;  /* 0x0000001fff067899 */ /* 0x000fc80008011407 */
[----:B------:R-:W-:-:S04]  /*00e0*/  IADD3 R0, P0, PT, R7, UR7, RZ ;  /* 0x0000000707007c10 */ /* 0x000fc8000ff1e0ff */
[----:B------:R-:W-:Y:S02]  /*00f0*/  LEA.HI.X.SX32 R3, R7, UR6, 0x1, P0 ;  /* 0x0000000607037c11 */ /* 0x000fe400080f0eff */
[----:B--2---:R-:W-:-:S04]  /*0100*/  LEA R2, P0, R0, UR8, 0x2 ;  /* 0x0000000800027c11 */ /* 0x004fc8000f8010ff */
[----:B------:R-:W-:-:S05]  /*0110*/  LEA.HI.X R3, R0, UR9, R3, 0x2, P0 ;  /* 0x0000000900037c11 */ /* 0x000fca00080f1403 */
[----:B---3--:R-:W2:Y:S01]  /*0120*/  LDG.E R9, desc[UR4][R2.64+-0x8] ;  /* 0xfffff80402097981 */ /* 0x008ea2000c1e1900 */
[----:B-1----:R-:W-:-:S03]  /*0130*/  IMAD.WIDE R4, R7, 0x4, R4 ;  /* 0x0000000407047825 */ /* 0x002fc600078e0204 */
[----:B--2---:R-:W-:Y:S04]  /*0140*/  STG.E desc[UR4][R2.64+-0x4], R9 ;  /* 0xfffffc0902007986 */ /* 0x004fe8000c101904 */
[----:B------:R-:W2:Y:S04]  /*0150*/  LDG.E R7, desc[UR4][R4.64+0x4] ;  /* 0x0000040404077981 */ /* 0x000ea8000c1e1900 */
[----:B--2---:R-:W-:Y:S01]  /*0160*/  STG.E desc[UR4][R4.64], R7 ;  /* 0x0000000704007986 */ /* 0x004fe2000c101904 */
[----:B------:R-:W-:Y:S05]  /*0170*/  EXIT ;  /* 0x000000000000794d */ /* 0x000fea0003800000 */
.L_x_21:
        /* <DEDUP_REMOVED lines=16> */
.L_x_57:


//--------------------- .text._Z16compute_p_kernelPfPKfS1_iidd --------------------------
	.section	.text._Z16compute_p_kernelPfPKfS1_iidd,"ax",@progbits
	.align	128
        .global         _Z16compute_p_kernelPfPKfS1_iidd
        .type           _Z16compute_p_kernelPfPKfS1_iidd,@function
        .size           _Z16compute_p_kernelPfPKfS1_iidd,(.L_x_50 - _Z16compute_p_kernelPfPKfS1_iidd)
        .other          _Z16compute_p_kernelPfPKfS1_iidd,@"STO_CUDA_ENTRY STV_DEFAULT"
_Z16compute_p_kernelPfPKfS1_iidd:
.text._Z16compute_p_kernelPfPKfS1_iidd:
[----:B------:R-:W-:Y:S01]  /*0000*/  LDC R1, c[0x0][0x37c] ;  /* 0x0000df00ff017b82 */ /* 0x000fe20000000800 */
[----:B------:R-:W0:Y:S07]  /*0010*/  S2R R3, SR_TID.X ;  /* 0x0000000000037919 */ /* 0x000e2e0000002100 */
[----:B------:R-:W0:Y:S01]  /*0020*/  S2UR UR5, SR_CTAID.X ;  /* 0x00000000000579c3 */ /* 0x000e220000002500 */
[----:B------:R-:W1:Y:S01]  /*0030*/  LDCU.64 UR8, c[0x0][0x398] ;  /* 0x00007300ff0877ac */ /* 0x000e620008000a00 */
[----:B------:R-:W2:Y:S06]  /*0040*/  S2R R5, SR_TID.Y ;  /* 0x0000000000057919 */ /* 0x000eac0000002200 */
[----:B------:R-:W0:Y:S08]  /*0050*/  LDC R2, c[0x0][0x360] ;  /* 0x0000d800ff027b82 */ /* 0x000e300000000800 */
[----:B------:R-:W2:Y:S01]  /*0060*/  S2UR UR6, SR_CTAID.Y ;  /* 0x00000000000679c3 */ /* 0x000ea20000002600 */
[----:B-1----:R-:W-:-:S07]  /*0070*/  UIADD3 UR4, UPT, UPT, UR8, -0x1, URZ ;  /* 0xffffffff08047890 */ /* 0x002fce000fffe0ff */
[----:B------:R-:W2:Y:S01]  /*0080*/  LDC R0, c[0x0][0x364] ;  /* 0x0000d900ff007b82 */ /* 0x000ea20000000800 */
[----:B0-----:R-:W-:-:S05]  /*0090*/  IMAD R2, R2, UR5, R3 ;  /* 0x0000000502027c24 */ /* 0x001fca000f8e0203 */
[----:B------:R-:W-:Y:S01]  /*00a0*/  ISETP.GE.AND P0, PT, R2, UR4, PT ;  /* 0x0000000402007c0c */ /* 0x000fe2000bf06270 */
[----:B------:R-:W-:-:S03]  /*00b0*/  UIADD3 UR4, UPT, UPT, UR9, -0x1, URZ ;  /* 0xffffffff09047890 */ /* 0x000fc6000fffe0ff */
[----:B------:R-:W-:Y:S01]  /*00c0*/  ISETP.LT.OR P0, PT, R2, 0x1, P0 ;  /* 0x000000010200780c */ /* 0x000fe20000701670 */
[----:B--2---:R-:W-:-:S05]  /*00d0*/  IMAD R0, R0, UR6, R5 ;  /* 0x0000000600007c24 */ /* 0x004fca000f8e0205 */
[----:B------:R-:W-:-:S04]  /*00e0*/  ISETP.EQ.OR P0, PT, R0, RZ, P0 ;  /* 0x000000ff0000720c */ /* 0x000fc80000702670 */
[----:B------:R-:W-:-:S13]  /*00f0*/  ISETP.GE.OR P0, PT, R0, UR4, P0 ;  /* 0x0000000400007c0c */ /* 0x000fda0008706670 */
[----:B------:R-:W-:Y:S05]  /*0100*/  @P0 EXIT ;  /* 0x000000000000094d */ /* 0x000fea0003800000 */
[----:B------:R-:W0:Y:S01]  /*0110*/  LDC.64 R18, c[0x0][0x388] ;  /* 0x0000e200ff127b82 */ /* 0x000e220000000a00 */
[----:B------:R-:W-:Y:S01]  /*0120*/  IMAD R3, R0, UR8, RZ ;  /* 0x0000000800037c24 */ /* 0x000fe2000f8e02ff */
[----:B------:R-:W1:Y:S01]  /*0130*/  LDCU.64 UR4, c[0x0][0x358] ;  /* 0x00006b00ff0477ac */ /* 0x000e620008000a00 */
[----:B------:R-:W-:Y:S02]  /*0140*/  IMAD R7, RZ, RZ, -UR8 ;  /* 0x80000008ff077e24 */ /* 0x000fe4000f8e02ff */
[----:B------:R-:W-:Y:S01]  /*0150*/  VIADD R6, R3, UR8 ;  /* 0x0000000803067c36 */ /* 0x000fe20008000000 */
[----:B------:R-:W2:Y:S01]  /*0160*/  LDCU.64 UR6, c[0x0][0x388] ;  /* 0x00007100ff0677ac */ /* 0x000ea20008000a00 */
[----:B------:R-:W-:Y:S01]  /*0170*/  IMAD.IADD R0, R2, 0x1, R3 ;  /* 0x0000000102007824 */ /* 0x000fe200078e0203 */
[----:B------:R-:W3:Y:S01]  /*0180*/  LDC.64 R4, c[0x0][0x390] ;  /* 0x0000e400ff047b82 */ /* 0x000ee20000000a00 */
[----:B------:R-:W-:Y:S02]  /*0190*/  IMAD R7, R7, 0x2, R6 ;  /* 0x0000000207077824 */ /* 0x000fe400078e0206 */
[----:B------:R-:W-:-:S02]  /*01a0*/  VIADD R9, R0, UR8 ;  /* 0x0000000800097c36 */ /* 0x000fc40008000000 */
[C---:B------:R-:W-:Y:S01]  /*01b0*/  IMAD.IADD R7, R2.reuse, 0x1, R7 ;  /* 0x0000000102077824 */ /* 0x040fe200078e0207 */
[----:B------:R-:W-:Y:S02]  /*01c0*/  IADD3 R2, P0, PT, R2, R3, RZ ;  /* 0x0000000302027210 */ /* 0x000fe40007f1e0ff */
[----:B------:R-:W4:Y:S01]  /*01d0*/  LDC.64 R14, c[0x0][0x3a0] ;  /* 0x0000e800ff0e7b82 */ /* 0x000f220000000a00 */
[----:B0-----:R-:W-:-:S04]  /*01e0*/  IMAD.WIDE R8, R9, 0x4, R18 ;  /* 0x0000000409087825 */ /* 0x001fc800078e0212 */
[----:B------:R-:W-:Y:S01]  /*01f0*/  IMAD.WIDE R18, R7, 0x4, R18 ;  /* 0x0000000407127825 */ /* 0x000fe200078e0212 */
[----:B-1----:R-:W5:Y:S03]  /*0200*/  LDG.E R10, desc[UR4][R8.64] ;  /* 0x00000004080a7981 */ /* 0x002f66000c1e1900 */
[----:B---3--:R-:W-:Y:S01]  /*0210*/  IMAD.WIDE R4, R0, 0x4, R4 ;  /* 0x0000000400047825 */ /* 0x008fe200078e0204 */
[----:B------:R-:W-:Y:S01]  /*0220*/  LEA.HI.X.SX32 R3, R3, RZ, 0x1, P0 ;  /* 0x000000ff03037211 */ /* 0x000fe200000f0eff */
[----:B------:R-:W5:Y:S01]  /*0230*/  LDG.E R19, desc[UR4][R18.64] ;  /* 0x0000000412137981 */ /* 0x000f62000c1e1900 */
[----:B--2---:R-:W-:-:S03]  /*0240*/  LEA R16, P0, R2, UR6, 0x2 ;  /* 0x0000000602107c11 */ /* 0x004fc6000f8010ff */
[----:B------:R0:W2:Y:S01]  /*0250*/  LDG.E R24, desc[UR4][R4.64] ;  /* 0x0000000404187981 */ /* 0x0000a2000c1e1900 */
[----:B------:R-:W-:Y:S02]  /*0260*/  LEA.HI.X R17, R2, UR7, R3, 0x2, P0 ;  /* 0x0000000702117c11 */ /* 0x000fe400080f1403 */
[----:B------:R-:W1:Y:S03]  /*0270*/  LDC.64 R2, c[0x0][0x3a8] ;  /* 0x0000ea00ff027b82 */ /* 0x000e660000000a00 */
[----:B------:R-:W3:Y:S04]  /*0280*/  LDG.E R20, desc[UR4][R16.64+0x4] ;  /* 0x0000040410147981 */ /* 0x000ee8000c1e1900 */
[----:B------:R2:W3:Y:S01]  /*0290*/  LDG.E R21, desc[UR4][R16.64+-0x4] ;  /* 0xfffffc0410157981 */ /* 0x0004e2000c1e1900 */
[----:B----4-:R-:W-:-:S02]  /*02a0*/  DMUL R12, R14, R14 ;  /* 0x0000000e0e0c7228 */ /* 0x010fc40000000000 */
[----:B-1----:R-:W-:-:S08]  /*02b0*/  DMUL R6, R2, R2 ;  /* 0x0000000202067228 */ /* 0x002fd00000000000 */
[----:B0-----:R-:W-:-:S08]  /*02c0*/  DADD R4, R6, R12 ;  /* 0x0000000006047229 */ /* 0x001fd0000000000c */
[----:B------:R-:W-:-:S06]  /*02d0*/  DADD R4, R4, R4 ;  /* 0x0000000004047229 */ /* 0x000fcc0000000004 */
[----:B------:R-:W0:Y:S01]  /*02e0*/  MUFU.RCP64H R11, R5 ;  /* 0x00000005000b7308 */ /* 0x000e220000001800 */
[----:B------:R-:W-:Y:S01]  /*02f0*/  BSSY.RECONVERGENT B0, `(.L_x_22) ;  /* 0x000001b000007945 */ /* 0x000fe20003800200 */
[----:B-----5:R-:W-:Y:S01]  /*0300*/  FADD R23, R10, R19 ;  /* 0x000000130a177221 */ /* 0x020fe20000000000 */
[----:B------:R-:W-:-:S05]  /*0310*/  IMAD.MOV.U32 R10, RZ, RZ, 0x1 ;  /* 0x00000001ff0a7424 */ /* 0x000fca00078e00ff */
[----:B--2---:R-:W1:Y:S01]  /*0320*/  F2F.F64.F32 R8, R24 ;  /* 0x0000001800087310 */ /* 0x004e620000201800 */
[----:B0-----:R-:W-:-:S07]  /*0330*/  DFMA R18, -R4, R10, 1 ;  /* 0x3ff000000412742b */ /* 0x001fce000000010a */
[----:B------:R-:W0:Y:S01]  /*0340*/  F2F.F64.F32 R16, R23 ;  /* 0x0000001700107310 */ /* 0x000e220000201800 */
[----:B---3--:R-:W-:Y:S01]  /*0350*/  FADD R22, R20, R21 ;  /* 0x0000001514167221 */ /* 0x008fe20000000000 */
[----:B------:R-:W-:Y:S02]  /*0360*/  DFMA R18, R18, R18, R18 ;  /* 0x000000121212722b */ /* 0x000fe40000000012 */
[----:B-1----:R-:W-:-:S04]  /*0370*/  DMUL R20, R8, R14 ;  /* 0x0000000e08147228 */ /* 0x002fc80000000000 */
[----:B------:R-:W1:Y:S02]  /*0380*/  F2F.F64.F32 R8, R22 ;  /* 0x0000001600087310 */ /* 0x000e640000201800 */
[----:B------:R-:W-:Y:S02]  /*0390*/  DFMA R18, R10, R18, R10 ;  /* 0x000000120a12722b */ /* 0x000fe4000000000a */
[----:B0-----:R-:W-:Y:S02]  /*03a0*/  DMUL R16, R12, R16 ;  /* 0x000000100c107228 */ /* 0x001fe40000000000 */
[----:B------:R-:W-:-:S06]  /*03b0*/  DMUL R20, R20, R14 ;  /* 0x0000000e14147228 */ /* 0x000fcc0000000000 */
[----:B-1----:R-:W-:Y:S02]  /*03c0*/  DFMA R6, R6, R8, R16 ;  /* 0x000000080606722b */ /* 0x002fe40000000010 */
[----:B------:R-:W-:Y:S02]  /*03d0*/  DMUL R20, R20, R2 ;  /* 0x0000000214147228 */ /* 0x000fe40000000000 */
[----:B------:R-:W-:-:S06]  /*03e0*/  DFMA R8, -R4, R18, 1 ;  /* 0x3ff000000408742b */ /* 0x000fcc0000000112 */
[----:B------:R-:W-:Y:S02]  /*03f0*/  DFMA R6, -R20, R2, R6 ;  /* 0x000000021406722b */ /* 0x000fe40000000106 */
[----:B------:R-:W-:-:S08]  /*0400*/  DFMA R8, R18, R8, R18 ;  /* 0x000000081208722b */ /* 0x000fd00000000012 */
[----:B------:R-:W-:-:S08]  /*0410*/  DMUL R2, R6, R8 ;  /* 0x0000000806027228 */ /* 0x000fd00000000000 */
[----:B------:R-:W-:-:S08]  /*0420*/  DFMA R10, -R4, R2, R6 ;  /* 0x00000002040a722b */ /* 0x000fd00000000106 */
[----:B------:R-:W-:Y:S01]  /*0430*/  DFMA R2, R8, R10, R2 ;  /* 0x0000000a0802722b */ /* 0x000fe20000000002 */
[----:B------:R-:W-:-:S09]  /*0440*/  FSETP.GEU.AND P1, PT, |R7|, 6.5827683646048100446e-37, PT ;  /* 0x036000000700780b */ /* 0x000fd20003f2e200 */
[----:B------:R-:W-:-:S05]  /*0450*/  FFMA R8, RZ, R5, R3 ;  /* 0x00000005ff087223 */ /* 0x000fca0000000003 */
[----:B------:R-:W-:-:S13]  /*0460*/  FSETP.GT.AND P0, PT, |R8|, 1.469367938527859385e-39, PT ;  /* 0x001000000800780b */ /* 0x000fda0003f04200 */
[----:B------:R-:W-:Y:S05]  /*0470*/  @P0 BRA P1, `(.L_x_23) ;  /* 0x0000000000080947 */ /* 0x000fea0000800000 */
[----:B------:R-:W-:-:S07]  /*0480*/  MOV R10, 0x4a0 ;  /* 0x000004a0000a7802 */ /* 0x000fce0000000f00 */
[----:B------:R-:W-:Y:S05]  /*0490*/  CALL.REL.NOINC `($__internal_1_$__cuda_sm20_div_rn_f64_full) ;  /* 0x0000000000187944 */ /* 0x000fea0003c00000 */
.L_x_23:
[----:B------:R-:W-:Y:S05]  /*04a0*/  BSYNC.RECONVERGENT B0 ;  /* 0x0000000000007941 */ /* 0x000fea0003800200 */
.L_x_22:
[----:B------:R-:W0:Y:S01]  /*04b0*/  LDC.64 R4, c[0x0][0x380] ;  /* 0x0000e000ff047b82 */ /* 0x000e220000000a00 */
[----:B------:R-:W1:Y:S01]  /*04c0*/  F2F.F32.F64 R3, R2 ;  /* 0x0000000200037310 */ /* 0x000e620000301000 */
[----:B0-----:R-:W-:-:S05]  /*04d0*/  IMAD.WIDE R4, R0, 0x4, R4 ;  /* 0x0000000400047825 */ /* 0x001fca00078e0204 */
[----:B-1----:R-:W-:Y:S01]  /*04e0*/  STG.E desc[UR4][R4.64], R3 ;  /* 0x0000000304007986 */ /* 0x002fe2000c101904 */
[----:B------:R-:W-:Y:S05]  /*04f0*/  EXIT ;  /* 0x000000000000794d */ /* 0x000fea0003800000 */
        .weak           $__internal_1_$__cuda_sm20_div_rn_f64_full
        .type           $__internal_1_$__cuda_sm20_div_rn_f64_full,@function
        .size           $__internal_1_$__cuda_sm20_div_rn_f64_full,(.L_x_50 - $__internal_1_$__cuda_sm20_div_rn_f64_full)
$__internal_1_$__cuda_sm20_div_rn_f64_full:
[C---:B------:R-:W-:Y:S01]  /*0500*/  FSETP.GEU.AND P0, PT, |R5|.reuse, 1.469367938527859385e-39, PT ;  /* 0x001000000500780b */ /* 0x040fe20003f0e200 */
[----:B------:R-:W-:Y:S01]  /*0510*/  IMAD.MOV.U32 R16, RZ, RZ, 0x1 ;  /* 0x00000001ff107424 */ /* 0x000fe200078e00ff */
[----:B------:R-:W-:Y:S01]  /*0520*/  LOP3.LUT R2, R5, 0x800fffff, RZ, 0xc0, !PT ;  /* 0x800fffff05027812 */ /* 0x000fe200078ec0ff */
[----:B------:R-:W-:Y:S01]  /*0530*/  BSSY.RECONVERGENT B1, `(.L_x_24) ;  /* 0x0000055000017945 */ /* 0x000fe20003800200 */
[C---:B------:R-:W-:Y:S02]  /*0540*/  FSETP.GEU.AND P2, PT, |R7|.reuse, 1.469367938527859385e-39, PT ;  /* 0x001000000700780b */ /* 0x040fe40003f4e200 */
[----:B------:R-:W-:Y:S01]  /*0550*/  LOP3.LUT R3, R2, 0x3ff00000, RZ, 0xfc, !PT ;  /* 0x3ff0000002037812 */ /* 0x000fe200078efcff */
[----:B------:R-:W-:Y:S01]  /*0560*/  IMAD.MOV.U32 R2, RZ, RZ, R4 ;  /* 0x000000ffff027224 */ /* 0x000fe200078e0004 */
[----:B------:R-:W-:Y:S02]  /*0570*/  LOP3.LUT R11, R7, 0x7ff00000, RZ, 0xc0, !PT ;  /* 0x7ff00000070b7812 */ /* 0x000fe400078ec0ff */
[----:B------:R-:W-:-:S03]  /*0580*/  LOP3.LUT R14, R5, 0x7ff00000, RZ, 0xc0, !PT ;  /* 0x7ff00000050e7812 */ /* 0x000fc600078ec0ff */
[----:B------:R-:W-:Y:S01]  /*0590*/  @!P0 DMUL R2, R4, 8.98846567431157953865e+307 ;  /* 0x7fe0000004028828 */ /* 0x000fe20000000000 */
[----:B------:R-:W-:-:S03]  /*05a0*/  ISETP.GE.U32.AND P1, PT, R11, R14, PT ;  /* 0x0000000e0b00720c */ /* 0x000fc60003f26070 */
[----:B------:R-:W-:Y:S01]  /*05b0*/  @!P2 LOP3.LUT R12, R5, 0x7ff00000, RZ, 0xc0, !PT ;  /* 0x7ff00000050ca812 */ /* 0x000fe200078ec0ff */
[----:B------:R-:W-:Y:S01]  /*05c0*/  @!P2 IMAD.MOV.U32 R18, RZ, RZ, RZ ;  /* 0x000000ffff12a224 */ /* 0x000fe200078e00ff */
[----:B------:R-:W0:Y:S02]  /*05d0*/  MUFU.RCP64H R17, R3 ;  /* 0x0000000300117308 */ /* 0x000e240000001800 */
[----:B------:R-:W-:Y:S01]  /*05e0*/  @!P2 ISETP.GE.U32.AND P3, PT, R11, R12, PT ;  /* 0x0000000c0b00a20c */ /* 0x000fe20003f66070 */
[----:B------:R-:W-:-:S05]  /*05f0*/  IMAD.MOV.U32 R12, RZ, RZ, 0x1ca00000 ;  /* 0x1ca00000ff0c7424 */ /* 0x000fca00078e00ff */
[----:B------:R-:W-:-:S04]  /*0600*/  @!P2 SEL R13, R12, 0x63400000, !P3 ;  /* 0x634000000c0da807 */ /* 0x000fc80005800000 */
[----:B------:R-:W-:-:S04]  /*0610*/  @!P2 LOP3.LUT R13, R13, 0x80000000, R7, 0xf8, !PT ;  /* 0x800000000d0da812 */ /* 0x000fc800078ef807 */
[----:B------:R-:W-:Y:S01]  /*0620*/  @!P2 LOP3.LUT R19, R13, 0x100000, RZ, 0xfc, !PT ;  /* 0x001000000d13a812 */ /* 0x000fe200078efcff */
[----:B0-----:R-:W-:-:S08]  /*0630*/  DFMA R8, R16, -R2, 1 ;  /* 0x3ff000001008742b */ /* 0x001fd00000000802 */
[----:B------:R-:W-:-:S08]  /*0640*/  DFMA R8, R8, R8, R8 ;  /* 0x000000080808722b */ /* 0x000fd00000000008 */
[----:B------:R-:W-:Y:S01]  /*0650*/  DFMA R16, R16, R8, R16 ;  /* 0x000000081010722b */ /* 0x000fe20000000010 */
[----:B------:R-:W-:Y:S01]  /*0660*/  SEL R9, R12, 0x63400000, !P1 ;  /* 0x634000000c097807 */ /* 0x000fe20004800000 */
[----:B------:R-:W-:-:S03]  /*0670*/  IMAD.MOV.U32 R8, RZ, RZ, R6 ;  /* 0x000000ffff087224 */ /* 0x000fc600078e0006 */
[----:B------:R-:W-:-:S03]  /*0680*/  LOP3.LUT R9, R9, 0x800fffff, R7, 0xf8, !PT ;  /* 0x800fffff09097812 */ /* 0x000fc600078ef807 */
[----:B------:R-:W-:-:S03]  /*0690*/  DFMA R20, R16, -R2, 1 ;  /* 0x3ff000001014742b */ /* 0x000fc60000000802 */
[----:B------:R-:W-:-:S05]  /*06a0*/  @!P2 DFMA R8, R8, 2, -R18 ;  /* 0x400000000808a82b */ /* 0x000fca0000000812 */
[----:B------:R-:W-:Y:S01]  /*06b0*/  DFMA R16, R16, R20, R16 ;  /* 0x000000141010722b */ /* 0x000fe20000000010 */
[----:B------:R-:W-:Y:S02]  /*06c0*/  IMAD.MOV.U32 R21, RZ, RZ, R11 ;  /* 0x000000ffff157224 */ /* 0x000fe400078e000b */
[----:B------:R-:W-:Y:S01]  /*06d0*/  IMAD.MOV.U32 R20, RZ, RZ, R14 ;  /* 0x000000ffff147224 */ /* 0x000fe200078e000e */
[----:B------:R-:W-:Y:S02]  /*06e0*/  @!P0 LOP3.LUT R20, R3, 0x7ff00000, RZ, 0xc0, !PT ;  /* 0x7ff0000003148812 */ /* 0x000fe400078ec0ff */
[----:B------:R-:W-:Y:S02]  /*06f0*/  @!P2 LOP3.LUT R21, R9, 0x7ff00000, RZ, 0xc0, !PT ;  /* 0x7ff000000915a812 */ /* 0x000fe400078ec0ff */
[----:B------:R-:W-:Y:S01]  /*0700*/  DMUL R18, R16, R8 ;  /* 0x0000000810127228 */ /* 0x000fe20000000000 */
[----:B------:R-:W-:Y:S02]  /*0710*/  VIADD R22, R20, 0xffffffff ;  /* 0xffffffff14167836 */ /* 0x000fe40000000000 */
[----:B------:R-:W-:-:S05]  /*0720*/  VIADD R13, R21, 0xffffffff ;  /* 0xffffffff150d7836 */ /* 0x000fca0000000000 */
[----:B------:R-:W-:Y:S01]  /*0730*/  DFMA R14, R18, -R2, R8 ;  /* 0x80000002120e722b */ /* 0x000fe20000000008 */
[----:B------:R-:W-:-:S04]  /*0740*/  ISETP.GT.U32.AND P0, PT, R13, 0x7feffffe, PT ;  /* 0x7feffffe0d00780c */ /* 0x000fc80003f04070 */
[----:B------:R-:W-:-:S03]  /*0750*/  ISETP.GT.U32.OR P0, PT, R22, 0x7feffffe, P0 ;  /* 0x7feffffe1600780c */ /* 0x000fc60000704470 */
[----:B------:R-:W-:-:S10]  /*0760*/  DFMA R14, R16, R14, R18 ;  /* 0x0000000e100e722b */ /* 0x000fd40000000012 */
[----:B------:R-:W-:Y:S05]  /*0770*/  @P0 BRA `(.L_x_25) ;  /* 0x00000000006c0947 */ /* 0x000fea0003800000 */
[----:B------:R-:W-:-:S04]  /*0780*/  LOP3.LUT R16, R5, 0x7ff00000, RZ, 0xc0, !PT ;  /* 0x7ff0000005107812 */ /* 0x000fc800078ec0ff */
[CC--:B------:R-:W-:Y:S02]  /*0790*/  VIADDMNMX R6, R11.reuse, -R16.reuse, 0xb9600000, !PT ;  /* 0xb96000000b067446 */ /* 0x0c0fe40007800910 */
[----:B------:R-:W-:Y:S02]  /*07a0*/  ISETP.GE.U32.AND P0, PT, R11, R16, PT ;  /* 0x000000100b00720c */ /* 0x000fe40003f06070 */
[----:B------:R-:W-:Y:S02]  /*07b0*/  VIMNMX R6, PT, PT, R6, 0x46a00000, PT ;  /* 0x46a0000006067848 */ /* 0x000fe40003fe0100 */
[----:B------:R-:W-:-:S05]  /*07c0*/  SEL R11, R12, 0x63400000, !P0 ;  /* 0x634000000c0b7807 */ /* 0x000fca0004000000 */
[----:B------:R-:W-:Y:S02]  /*07d0*/  IMAD.IADD R11, R6, 0x1, -R11 ;  /* 0x00000001060b7824 */ /* 0x000fe400078e0a0b */
[----:B------:R-:W-:Y:S02]  /*07e0*/  IMAD.MOV.U32 R6, RZ, RZ, RZ ;  /* 0x000000ffff067224 */ /* 0x000fe400078e00ff */
        /* <DEDUP_REMOVED lines=11> */
[----:B------:R-:W-:Y:S01]  /*08a0*/  DMUL.RP R6, R14, R6 ;  /* 0x000000060e067228 */ /* 0x000fe20000008000 */
[----:B------:R-:W-:Y:S01]  /*08b0*/  IMAD.MOV.U32 R2, RZ, RZ, RZ ;  /* 0x000000ffff027224 */ /* 0x000fe200078e00ff */
[----:B------:R-:W-:-:S05]  /*08c0*/  IADD3 R11, PT, PT, -R11, -0x43300000, RZ ;  /* 0xbcd000000b0b7810 */ /* 0x000fca0007ffe1ff */
[----:B------:R-:W-:-:S03]  /*08d0*/  DFMA R2, R12, -R2, R14 ;  /* 0x800000020c02722b */ /* 0x000fc6000000000e */
[----:B------:R-:W-:-:S07]  /*08e0*/  LOP3.LUT R5, R7, R5, RZ, 0x3c, !PT ;  /* 0x0000000507057212 */ /* 0x000fce00078e3cff */
[----:B------:R-:W-:-:S04]  /*08f0*/  FSETP.NEU.AND P0, PT, |R3|, R11, PT ;  /* 0x0000000b0300720b */ /* 0x000fc80003f0d200 */
[----:B------:R-:W-:Y:S02]  /*0900*/  FSEL R12, R6, R12, !P0 ;  /* 0x0000000c060c7208 */ /* 0x000fe40004000000 */
[----:B------:R-:W-:Y:S01]  /*0910*/  FSEL R13, R5, R13, !P0 ;  /* 0x0000000d050d7208 */ /* 0x000fe20004000000 */
[----:B------:R-:W-:Y:S06]  /*0920*/  BRA `(.L_x_26) ;  /* 0x0000000000547947 */ /* 0x000fec0003800000 */
.L_x_25:
[----:B------:R-:W-:-:S14]  /*0930*/  DSETP.NAN.AND P0, PT, R6, R6, PT ;  /* 0x000000060600722a */ /* 0x000fdc0003f08000 */
[----:B------:R-:W-:Y:S05]  /*0940*/  @P0 BRA `(.L_x_27) ;  /* 0x0000000000440947 */ /* 0x000fea0003800000 */
[----:B------:R-:W-:-:S14]  /*0950*/  DSETP.NAN.AND P0, PT, R4, R4, PT ;  /* 0x000000040400722a */ /* 0x000fdc0003f08000 */
[----:B------:R-:W-:Y:S05]  /*0960*/  @P0 BRA `(.L_x_28) ;  /* 0x0000000000300947 */ /* 0x000fea0003800000 */
[----:B------:R-:W-:Y:S01]  /*0970*/  ISETP.NE.AND P0, PT, R21, R20, PT ;  /* 0x000000141500720c */ /* 0x000fe20003f05270 */
[----:B------:R-:W-:Y:S02]  /*0980*/  IMAD.MOV.U32 R12, RZ, RZ, 0x0 ;  /* 0x00000000ff0c7424 */ /* 0x000fe400078e00ff */
[----:B------:R-:W-:-:S10]  /*0990*/  IMAD.MOV.U32 R13, RZ, RZ, -0x80000 ;  /* 0xfff80000ff0d7424 */ /* 0x000fd400078e00ff */
[----:B------:R-:W-:Y:S05]  /*09a0*/  @!P0 BRA `(.L_x_26) ;  /* 0x0000000000348947 */ /* 0x000fea0003800000 */
[----:B------:R-:W-:Y:S02]  /*09b0*/  ISETP.NE.AND P0, PT, R21, 0x7ff00000, PT ;  /* 0x7ff000001500780c */ /* 0x000fe40003f05270 */
[----:B------:R-:W-:Y:S02]  /*09c0*/  LOP3.LUT R13, R7, 0x80000000, R5, 0x48, !PT ;  /* 0x80000000070d7812 */ /* 0x000fe400078e4805 */
[----:B------:R-:W-:-:S13]  /*09d0*/  ISETP.EQ.OR P0, PT, R20, RZ, !P0 ;  /* 0x000000ff1400720c */ /* 0x000fda0004702670 */
[----:B------:R-:W-:Y:S01]  /*09e0*/  @P0 LOP3.LUT R2, R13, 0x7ff00000, RZ, 0xfc, !PT ;  /* 0x7ff000000d020812 */ /* 0x000fe200078efcff */
[----:B------:R-:W-:Y:S02]  /*09f0*/  @!P0 IMAD.MOV.U32 R12, RZ, RZ, RZ ;  /* 0x000000ffff0c8224 */ /* 0x000fe400078e00ff */
[----:B------:R-:W-:Y:S02]  /*0a00*/  @P0 IMAD.MOV.U32 R12, RZ, RZ, RZ ;  /* 0x000000ffff0c0224 */ /* 0x000fe400078e00ff */
[----:B------:R-:W-:Y:S01]  /*0a10*/  @P0 IMAD.MOV.U32 R13, RZ, RZ, R2 ;  /* 0x000000ffff0d0224 */ /* 0x000fe200078e0002 */
[----:B------:R-:W-:Y:S06]  /*0a20*/  BRA `(.L_x_26) ;  /* 0x0000000000147947 */ /* 0x000fec0003800000 */
.L_x_28:
[----:B------:R-:W-:Y:S01]  /*0a30*/  LOP3.LUT R13, R5, 0x80000, RZ, 0xfc, !PT ;  /* 0x00080000050d7812 */ /* 0x000fe200078efcff */
[----:B------:R-:W-:Y:S01]  /*0a40*/  IMAD.MOV.U32 R12, RZ, RZ, R4 ;  /* 0x000000ffff0c7224 */ /* 0x000fe200078e0004 */
[----:B------:R-:W-:Y:S06]  /*0a50*/  BRA `(.L_x_26) ;  /* 0x0000000000087947 */ /* 0x000fec0003800000 */
.L_x_27:
[----:B------:R-:W-:Y:S01]  /*0a60*/  LOP3.LUT R13, R7, 0x80000, RZ, 0xfc, !PT ;  /* 0x00080000070d7812 */ /* 0x000fe200078efcff */
[----:B------:R-:W-:-:S07]  /*0a70*/  IMAD.MOV.U32 R12, RZ, RZ, R6 ;  /* 0x000000ffff0c7224 */ /* 0x000fce00078e0006 */
.L_x_26:
[----:B------:R-:W-:Y:S05]  /*0a80*/  BSYNC.RECONVERGENT B1 ;  /* 0x0000000000017941 */ /* 0x000fea0003800200 */
.L_x_24:
[----:B------:R-:W-:Y:S02]  /*0a90*/  IMAD.MOV.U32 R11, RZ, RZ, 0x0 ;  /* 0x00000000ff0b7424 */ /* 0x000fe400078e00ff */
[----:B------:R-:W-:Y:S02]  /*0aa0*/  IMAD.MOV.U32 R2, RZ, RZ, R12 ;  /* 0x000000ffff027224 */ /* 0x000fe400078e000c */
[----:B------:R-:W-:Y:S01]  /*0ab0*/  IMAD.MOV.U32 R3, RZ, RZ, R13 ;  /* 0x000000ffff037224 */ /* 0x000fe200078e000d */
[----:B------:R-:W-:Y:S06]  /*0ac0*/  RET.REL.NODEC R10 `(_Z16compute_p_kernelPfPKfS1_iidd) ;  /* 0xfffffff40a4c7950 */ /* 0x000fec0003c3ffff */
.L_x_29:
        /* <DEDUP_REMOVED lines=11> */
.L_x_50:


//--------------------- .text._Z11copy_kernelPKfPfii --------------------------
	.section	.text._Z11copy_kernelPKfPfii,"ax",@progbits
	.align	128
        .global         _Z11copy_kernelPKfPfii
        .type           _Z11copy_kernelPKfPfii,@function
        .size           _Z11copy_kernelPKfPfii,(.L_x_59 - _Z11copy_kernelPKfPfii)
        .other          _Z11copy_kernelPKfPfii,@"STO_CUDA_ENTRY STV_DEFAULT"
_Z11copy_kernelPKfPfii:
.text._Z11copy_kernelPKfPfii:
[----:B------:R-:W-:Y:S01]  /*0000*/  LDC R1, c[0x0][0x37c] ;  /* 0x0000df00ff017b82 */ /* 0x000fe20000000800 */
[----:B------:R-:W0:Y:S07]  /*0010*/  S2R R2, SR_TID.Y ;  /* 0x0000000000027919 */ /* 0x000e2e0000002200 */
[----:B------:R-:W1:Y:S01]  /*0020*/  LDC R0, c[0x0][0x360] ;  /* 0x0000d800ff007b82 */ /* 0x000e620000000800 */
[----:B------:R-:W2:Y:S01]  /*0030*/  LDCU.64 UR6, c[0x0][0x390] ;  /* 0x00007200ff0677ac */ /* 0x000ea20008000a00 */
[----:B------:R-:W1:Y:S06]  /*0040*/  S2R R3, SR_TID.X ;  /* 0x0000000000037919 */ /* 0x000e6c0000002100 */
[----:B------:R-:W0:Y:S08]  /*0050*/  S2UR UR5, SR_CTAID.Y ;  /* 0x00000000000579c3 */ /* 0x000e300000002600 */
[----:B------:R-:W0:Y:S08]  /*0060*/  LDC R5, c[0x0][0x364] ;  /* 0x0000d900ff057b82 */ /* 0x000e300000000800 */
[----:B------:R-:W1:Y:S01]  /*0070*/  S2UR UR4, SR_CTAID.X ;  /* 0x00000000000479c3 */ /* 0x000e620000002500 */
[----:B0-----:R-:W-:-:S05]  /*0080*/  IMAD R5, R5, UR5, R2 ;  /* 0x0000000505057c24 */ /* 0x001fca000f8e0202 */
[----:B--2---:R-:W-:Y:S01]  /*0090*/  ISETP.GE.AND P0, PT, R5, UR7, PT ;  /* 0x0000000705007c0c */ /* 0x004fe2000bf06270 */
[----:B-1----:R-:W-:-:S05]  /*00a0*/  IMAD R0, R0, UR4, R3 ;  /* 0x0000000400007c24 */ /* 0x002fca000f8e0203 */
[----:B------:R-:W-:-:S13]  /*00b0*/  ISETP.GE.OR P0, PT, R0, UR6, P0 ;  /* 0x0000000600007c0c */ /* 0x000fda0008706670 */
[----:B------:R-:W-:Y:S05]  /*00c0*/  @P0 EXIT ;  /* 0x000000000000094d */ /* 0x000fea0003800000 */
[----:B------:R-:W0:Y:S01]  /*00d0*/  LDC.64 R2, c[0x0][0x380] ;  /* 0x0000e000ff027b82 */ /* 0x000e220000000a00 */
[----:B------:R-:W1:Y:S01]  /*00e0*/  LDCU.64 UR4, c[0x0][0x358] ;  /* 0x00006b00ff0477ac */ /* 0x000e620008000a00 */
[----:B------:R-:W-:-:S06]  /*00f0*/  IMAD R7, R5, UR6, R0 ;  /* 0x0000000605077c24 */ /* 0x000fcc000f8e0200 */
[----:B------:R-:W2:Y:S01]  /*0100*/  LDC.64 R4, c[0x0][0x388] ;  /* 0x0000e200ff047b82 */ /* 0x000ea20000000a00 */
[----:B0-----:R-:W-:-:S06]  /*0110*/  IMAD.WIDE R2, R7, 0x4, R2 ;  /* 0x0000000407027825 */ /* 0x001fcc00078e0202 */
[----:B-1----:R-:W3:Y:S01]  /*0120*/  LDG.E R3, desc[UR4][R2.64] ;  /* 0x0000000402037981 */ /* 0x002ee2000c1e1900 */
[----:B--2---:R-:W-:-:S05]  /*0130*/  IMAD.WIDE R4, R7, 0x4, R4 ;  /* 0x0000000407047825 */ /* 0x004fca00078e0204 */
[----:B---3--:R-:W-:Y:S01]  /*0140*/  STG.E desc[UR4][R4.64], R3 ;  /* 0x0000000304007986 */ /* 0x008fe2000c101904 */
[----:B------:R-:W-:Y:S05]  /*0150*/  EXIT ;  /* 0x000000000000794d */ /* 0x000fea0003800000 */
.L_x_30:
        /* <DEDUP_REMOVED lines=10> */
.L_x_59:


//--------------------- .text._Z16compute_b_kernelPKfS0_Pfiidddd --------------------------
	.section	.text._Z16compute_b_kernelPKfS0_Pfiidddd,"ax",@progbits
	.align	128
        .global         _Z16compute_b_kernelPKfS0_Pfiidddd
        .type           _Z16compute_b_kernelPKfS0_Pfiidddd,@function
        .size           _Z16compute_b_kernelPKfS0_Pfiidddd,(.L_x_52 - _Z16compute_b_kernelPKfS0_Pfiidddd)
        .other          _Z16compute_b_kernelPKfS0_Pfiidddd,@"STO_CUDA_ENTRY STV_DEFAULT"
_Z16compute_b_kernelPKfS0_Pfiidddd:
.text._Z16compute_b_kernelPKfS0_Pfiidddd:
        /* <DEDUP_REMOVED lines=17> */
[----:B------:R-:W0:Y:S01]  /*0110*/  LDCU.64 UR6, c[0x0][0x380] ;  /* 0x00007000ff0677ac */ /* 0x000e220008000a00 */
[----:B------:R-:W-:Y:S01]  /*0120*/  IMAD R4, R4, UR8, RZ ;  /* 0x0000000804047c24 */ /* 0x000fe2000f8e02ff */
[----:B------:R-:W1:Y:S01]  /*0130*/  LDC.64 R6, c[0x0][0x3a0] ;  /* 0x0000e800ff067b82 */ /* 0x000e620000000a00 */
[----:B------:R-:W2:Y:S03]  /*0140*/  LDCU.64 UR4, c[0x0][0x358] ;  /* 0x00006b00ff0477ac */ /* 0x000ea60008000a00 */
[----:B------:R-:W-:-:S04]  /*0150*/  IADD3 R3, P0, PT, R5, R4, RZ ;  /* 0x0000000405037210 */ /* 0x000fc80007f1e0ff */
[----:B------:R-:W-:Y:S01]  /*0160*/  LEA.HI.X.SX32 R0, R4, RZ, 0x1, P0 ;  /* 0x000000ff04007211 */ /* 0x000fe200000f0eff */
[----:B------:R-:W-:-:S03]  /*0170*/  IMAD.SHL.U32 R2, R3, 0x4, RZ ;  /* 0x0000000403027824 */ /* 0x000fc600078e00ff */
[----:B------:R-:W-:Y:S02]  /*0180*/  SHF.L.U64.HI R3, R3, 0x2, R0 ;  /* 0x0000000203037819 */ /* 0x000fe40000010200 */
[----:B0-----:R-:W-:-:S04]  /*0190*/  IADD3 R10, P0, PT, R2, UR6, RZ ;  /* 0x00000006020a7c10 */ /* 0x001fc8000ff1e0ff */
[----:B------:R-:W-:-:S05]  /*01a0*/  IADD3.X R11, PT, PT, R3, UR7, RZ, P0, !PT ;  /* 0x00000007030b7c10 */ /* 0x000fca00087fe4ff */
[----:B--2---:R-:W2:Y:S04]  /*01b0*/  LDG.E R0, desc[UR4][R10.64+0x4] ;  /* 0x000004040a007981 */ /* 0x004ea8000c1e1900 */
[----:B------:R-:W2:Y:S01]  /*01c0*/  LDG.E R15, desc[UR4][R10.64+-0x4] ;  /* 0xfffffc040a0f7981 */ /* 0x000ea2000c1e1900 */
[----:B-1----:R-:W-:Y:S01]  /*01d0*/  DADD R6, R6, R6 ;  /* 0x0000000006067229 */ /* 0x002fe20000000006 */
[----:B------:R-:W-:Y:S01]  /*01e0*/  IMAD.MOV.U32 R8, RZ, RZ, 0x1 ;  /* 0x00000001ff087424 */ /* 0x000fe200078e00ff */
[----:B------:R-:W-:Y:S04]  /*01f0*/  BSSY.RECONVERGENT B0, `(.L_x_31) ;  /* 0x000001e000007945 */ /* 0x000fe80003800200 */
[----:B------:R-:W0:Y:S02]  /*0200*/  MUFU.RCP64H R9, R7 ;  /* 0x0000000700097308 */ /* 0x000e240000001800 */
[----:B0-----:R-:W-:-:S08]  /*0210*/  DFMA R12, -R6, R8, 1 ;  /* 0x3ff00000060c742b */ /* 0x001fd00000000108 */
[----:B------:R-:W-:-:S08]  /*0220*/  DFMA R12, R12, R12, R12 ;  /* 0x0000000c0c0c722b */ /* 0x000fd0000000000c */
[----:B------:R-:W-:Y:S01]  /*0230*/  DFMA R12, R8, R12, R8 ;  /* 0x0000000c080c722b */ /* 0x000fe20000000008 */
[----:B--2---:R-:W-:-:S07]  /*0240*/  FADD R8, R0, -R15 ;  /* 0x8000000f00087221 */ /* 0x004fce0000000000 */
[----:B------:R-:W-:Y:S01]  /*0250*/  DFMA R14, -R6, R12, 1 ;  /* 0x3ff00000060e742b */ /* 0x000fe2000000010c */
[----:B------:R-:W-:Y:S02]  /*0260*/  VIADD R0, R4, UR8 ;  /* 0x0000000804007c36 */ /* 0x000fe40008000000 */
[----:B------:R-:W-:Y:S01]  /*0270*/  IMAD.IADD R4, R5, 0x1, R4 ;  /* 0x0000000105047824 */ /* 0x000fe200078e0204 */
[----:B------:R-:W0:Y:S03]  /*0280*/  F2F.F64.F32 R8, R8 ;  /* 0x0000000800087310 */ /* 0x000e260000201800 */
[----:B------:R-:W-:Y:S01]  /*0290*/  VIADD R24, R4, UR8 ;  /* 0x0000000804187c36 */ /* 0x000fe20008000000 */
[----:B------:R-:W-:-:S08]  /*02a0*/  DFMA R14, R12, R14, R12 ;  /* 0x0000000e0c0e722b */ /* 0x000fd0000000000c */
[----:B0-----:R-:W-:Y:S01]  /*02b0*/  DMUL R10, R8, R14 ;  /* 0x0000000e080a7228 */ /* 0x001fe20000000000 */
[----:B------:R-:W-:-:S07]  /*02c0*/  FSETP.GEU.AND P1, PT, |R9|, 6.5827683646048100446e-37, PT ;  /* 0x036000000900780b */ /* 0x000fce0003f2e200 */
[----:B------:R-:W-:-:S08]  /*02d0*/  DFMA R12, -R6, R10, R8 ;  /* 0x0000000a060c722b */ /* 0x000fd00000000108 */
[----:B------:R-:W-:Y:S01]  /*02e0*/  DFMA R10, R14, R12, R10 ;  /* 0x0000000c0e0a722b */ /* 0x000fe2000000000a */
[----:B------:R-:W-:-:S04]  /*02f0*/  IMAD R13, RZ, RZ, -UR8 ;  /* 0x80000008ff0d7e24 */ /* 0x000fc8000f8e02ff */
[----:B------:R-:W-:-:S05]  /*0300*/  IMAD R0, R13, 0x2, R0 ;  /* 0x000000020d007824 */ /* 0x000fca00078e0200 */
[----:B------:R-:W-:Y:S01]  /*0310*/  FFMA R12, RZ, R7, R11 ;  /* 0x00000007ff0c7223 */ /* 0x000fe2000000000b */
[----:B------:R-:W-:-:S04]  /*0320*/  IADD3 R5, PT, PT, R5, R0, RZ ;  /* 0x0000000005057210 */ /* 0x000fc80007ffe0ff */
[----:B------:R-:W-:-:S13]  /*0330*/  FSETP.GT.AND P0, PT, |R12|, 1.469367938527859385e-39, PT ;  /* 0x001000000c00780b */ /* 0x000fda0003f04200 */
[----:B------:R-:W-:Y:S05]  /*0340*/  @P0 BRA P1, `(.L_x_32) ;  /* 0x0000000000200947 */ /* 0x000fea0000800000 */
[----:B------:R-:W-:Y:S01]  /*0350*/  IMAD.MOV.U32 R14, RZ, RZ, R8 ;  /* 0x000000ffff0e7224 */ /* 0x000fe200078e0008 */
[----:B------:R-:W-:Y:S01]  /*0360*/  MOV R0, 0x3b0 ;  /* 0x000003b000007802 */ /* 0x000fe20000000f00 */
[----:B------:R-:W-:Y:S02]  /*0370*/  IMAD.MOV.U32 R15, RZ, RZ, R9 ;  /* 0x000000ffff0f7224 */ /* 0x000fe400078e0009 */
[----:B------:R-:W-:Y:S02]  /*0380*/  IMAD.MOV.U32 R19, RZ, RZ, R6 ;  /* 0x000000ffff137224 */ /* 0x000fe400078e0006 */
[----:B------:R-:W-:-:S07]  /*0390*/  IMAD.MOV.U32 R16, RZ, RZ, R7 ;  /* 0x000000ffff107224 */ /* 0x000fce00078e0007 */
[----:B------:R-:W-:Y:S05]  /*03a0*/  CALL.REL.NOINC `($__internal_3_$__cuda_sm20_div_rn_f64_full) ;  /* 0x0000000800b47944 */ /* 0x000fea0003c00000 */
[----:B------:R-:W-:Y:S01]  /*03b0*/  MOV R10, R12 ;  /* 0x0000000c000a7202 */ /* 0x000fe20000000f00 */
[----:B------:R-:W-:-:S07]  /*03c0*/  IMAD.MOV.U32 R11, RZ, RZ, R13 ;  /* 0x000000ffff0b7224 */ /* 0x000fce00078e000d */
.L_x_32:
[----:B------:R-:W-:Y:S05]  /*03d0*/  BSYNC.RECONVERGENT B0 ;  /* 0x0000000000007941 */ /* 0x000fea0003800200 */
.L_x_31:
[----:B------:R-:W0:Y:S08]  /*03e0*/  LDC.64 R16, c[0x0][0x388] ;  /* 0x0000e200ff107b82 */ /* 0x000e300000000a00 */
[----:B------:R-:W1:Y:S01]  /*03f0*/  LDC.64 R8, c[0x0][0x3a8] ;  /* 0x0000ea00ff087b82 */ /* 0x000e620000000a00 */
[----:B0-----:R-:W-:-:S04]  /*0400*/  IMAD.WIDE R12, R24, 0x4, R16 ;  /* 0x00000004180c7825 */ /* 0x001fc800078e0210 */
[----:B------:R-:W-:Y:S02]  /*0410*/  IMAD.WIDE R16, R5, 0x4, R16 ;  /* 0x0000000405107825 */ /* 0x000fe400078e0210 */
[----:B------:R-:W2:Y:S04]  /*0420*/  LDG.E R12, desc[UR4][R12.64] ;  /* 0x000000040c0c7981 */ /* 0x000ea8000c1e1900 */
[----:B------:R-:W2:Y:S01]  /*0430*/  LDG.E R17, desc[UR4][R16.64] ;  /* 0x0000000410117981 */ /* 0x000ea2000c1e1900 */
[----:B-1----:R-:W-:Y:S01]  /*0440*/  DADD R8, R8, R8 ;  /* 0x0000000008087229 */ /* 0x002fe20000000008 */
[----:B------:R-:W-:Y:S01]  /*0450*/  IMAD.MOV.U32 R14, RZ, RZ, 0x1 ;  /* 0x00000001ff0e7424 */ /* 0x000fe200078e00ff */
[----:B------:R-:W-:Y:S01]  /*0460*/  F2F.F32.F64 R25, R10 ;  /* 0x0000000a00197310 */ /* 0x000fe20000301000 */
[----:B------:R-:W-:Y:S07]  /*0470*/  BSSY.RECONVERGENT B0, `(.L_x_33) ;  /* 0x0000014000007945 */ /* 0x000fee0003800200 */
[----:B------:R-:W0:Y:S02]  /*0480*/  MUFU.RCP64H R15, R9 ;  /* 0x00000009000f7308 */ /* 0x000e240000001800 */
[----:B0-----:R-:W-:-:S08]  /*0490*/  DFMA R18, -R8, R14, 1 ;  /* 0x3ff000000812742b */ /* 0x001fd0000000010e */
[----:B------:R-:W-:-:S08]  /*04a0*/  DFMA R18, R18, R18, R18 ;  /* 0x000000121212722b */ /* 0x000fd00000000012 */
[----:B------:R-:W-:-:S08]  /*04b0*/  DFMA R18, R14, R18, R14 ;  /* 0x000000120e12722b */ /* 0x000fd0000000000e */
[----:B------:R-:W-:-:S08]  /*04c0*/  DFMA R20, -R8, R18, 1 ;  /* 0x3ff000000814742b */ /* 0x000fd00000000112 */
[----:B------:R-:W-:Y:S01]  /*04d0*/  DFMA R20, R18, R20, R18 ;  /* 0x000000141214722b */ /* 0x000fe20000000012 */
[----:B--2---:R-:W-:-:S06]  /*04e0*/  FADD R14, R12, -R17 ;  /* 0x800000110c0e7221 */ /* 0x004fcc0000000000 */
[----:B------:R-:W0:Y:S02]  /*04f0*/  F2F.F64.F32 R14, R14 ;  /* 0x0000000e000e7310 */ /* 0x000e240000201800 */
[----:B0-----:R-:W-:Y:S01]  /*0500*/  DMUL R12, R14, R20 ;  /* 0x000000140e0c7228 */ /* 0x001fe20000000000 */
[----:B------:R-:W-:-:S07]  /*0510*/  FSETP.GEU.AND P1, PT, |R15|, 6.5827683646048100446e-37, PT ;  /* 0x036000000f00780b */ /* 0x000fce0003f2e200 */
[----:B------:R-:W-:-:S08]  /*0520*/  DFMA R16, -R8, R12, R14 ;  /* 0x0000000c0810722b */ /* 0x000fd0000000010e */
[----:B------:R-:W-:-:S10]  /*0530*/  DFMA R12, R20, R16, R12 ;  /* 0x00000010140c722b */ /* 0x000fd4000000000c */
[----:B------:R-:W-:-:S05]  /*0540*/  FFMA R0, RZ, R9, R13 ;  /* 0x00000009ff007223 */ /* 0x000fca000000000d */
[----:B------:R-:W-:-:S13]  /*0550*/  FSETP.GT.AND P0, PT, |R0|, 1.469367938527859385e-39, PT ;  /* 0x001000000000780b */ /* 0x000fda0003f04200 */
[----:B------:R-:W-:Y:S05]  /*0560*/  @P0 BRA P1, `(.L_x_34) ;  /* 0x0000000000100947 */ /* 0x000fea0000800000 */
[----:B------:R-:W-:Y:S01]  /*0570*/  IMAD.MOV.U32 R19, RZ, RZ, R8 ;  /* 0x000000ffff137224 */ /* 0x000fe200078e0008 */
[----:B------:R-:W-:Y:S01]  /*0580*/  MOV R0, 0x5b0 ;  /* 0x000005b000007802 */ /* 0x000fe20000000f00 */
[----:B------:R-:W-:-:S07]  /*0590*/  IMAD.MOV.U32 R16, RZ, RZ, R9 ;  /* 0x000000ffff107224 */ /* 0x000fce00078e0009 */
[----:B------:R-:W-:Y:S05]  /*05a0*/  CALL.REL.NOINC `($__internal_3_$__cuda_sm20_div_rn_f64_full) ;  /* 0x0000000800347944 */ /* 0x000fea0003c00000 */
.L_x_34:
[----:B------:R-:W-:Y:S05]  /*05b0*/  BSYNC.RECONVERGENT B0 ;  /* 0x0000000000007941 */ /* 0x000fea0003800200 */
.L_x_33:
[----:B------:R-:W0:Y:S02]  /*05c0*/  LDC.64 R16, c[0x0][0x380] ;  /* 0x0000e000ff107b82 */ /* 0x000e240000000a00 */
[----:B0-----:R-:W-:-:S04]  /*05d0*/  IMAD.WIDE R10, R24, 0x4, R16 ;  /* 0x00000004180a7825 */ /* 0x001fc800078e0210 */
[----:B------:R-:W-:Y:S02]  /*05e0*/  IMAD.WIDE R16, R5, 0x4, R16 ;  /* 0x0000000405107825 */ /* 0x000fe400078e0210 */
[----:B------:R-:W2:Y:S04]  /*05f0*/  LDG.E R10, desc[UR4][R10.64] ;  /* 0x000000040a0a7981 */ /* 0x000ea8000c1e1900 */
[----:B------:R-:W2:Y:S01]  /*0600*/  LDG.E R17, desc[UR4][R16.64] ;  /* 0x0000000410117981 */ /* 0x000ea2000c1e1900 */
[----:B------:R-:W0:Y:S01]  /*0610*/  MUFU.RCP64H R15, R9 ;  /* 0x00000009000f7308 */ /* 0x000e220000001800 */
[----:B------:R-:W-:Y:S01]  /*0620*/  IMAD.MOV.U32 R14, RZ, RZ, 0x1 ;  /* 0x00000001ff0e7424 */ /* 0x000fe200078e00ff */
[----:B------:R-:W-:Y:S06]  /*0630*/  BSSY.RECONVERGENT B0, `(.L_x_35) ;  /* 0x0000016000007945 */ /* 0x000fec0003800200 */
[----:B------:R-:W-:Y:S01]  /*0640*/  F2F.F32.F64 R24, R12 ;  /* 0x0000000c00187310 */ /* 0x000fe20000301000 */
        /* <DEDUP_REMOVED lines=14> */
[----:B------:R-:W-:Y:S01]  /*0730*/  MOV R19, R8 ;  /* 0x0000000800137202 */ /* 0x000fe20000000f00 */
[----:B------:R-:W-:Y:S01]  /*0740*/  IMAD.MOV.U32 R16, RZ, RZ, R9 ;  /* 0x000000ffff107224 */ /* 0x000fe200078e0009 */
[----:B------:R-:W-:-:S07]  /*0750*/  MOV R0, 0x770 ;  /* 0x0000077000007802 */ /* 0x000fce0000000f00 */
[----:B------:R-:W-:Y:S05]  /*0760*/  CALL.REL.NOINC `($__internal_3_$__cuda_sm20_div_rn_f64_full) ;  /* 0x0000000400c47944 */ /* 0x000fea0003c00000 */
[----:B------:R-:W-:Y:S02]  /*0770*/  IMAD.MOV.U32 R10, RZ, RZ, R12 ;  /* 0x000000ffff0a7224 */ /* 0x000fe400078e000c */
[----:B------:R-:W-:-:S07]  /*0780*/  IMAD.MOV.U32 R11, RZ, RZ, R13 ;  /* 0x000000ffff0b7224 */ /* 0x000fce00078e000d */
.L_x_36:
[----:B------:R-:W-:Y:S05]  /*0790*/  BSYNC.RECONVERGENT B0 ;  /* 0x0000000000007941 */ /* 0x000fea0003800200 */
.L_x_35:
[----:B------:R-:W0:Y:S02]  /*07a0*/  LDCU.64 UR6, c[0x0][0x388] ;  /* 0x00007100ff0677ac */ /* 0x000e240008000a00 */
[----:B0-----:R-:W-:-:S04]  /*07b0*/  IADD3 R2, P0, PT, R2, UR6, RZ ;  /* 0x0000000602027c10 */ /* 0x001fc8000ff1e0ff */
[----:B------:R-:W-:-:S05]  /*07c0*/  IADD3.X R3, PT, PT, R3, UR7, RZ, P0, !PT ;  /* 0x0000000703037c10 */ /* 0x000fca00087fe4ff */
[----:B------:R-:W2:Y:S04]  /*07d0*/  LDG.E R0, desc[UR4][R2.64+0x4] ;  /* 0x0000040402007981 */ /* 0x000ea8000c1e1900 */
[----:B------:R-:W2:Y:S01]  /*07e0*/  LDG.E R5, desc[UR4][R2.64+-0x4] ;  /* 0xfffffc0402057981 */ /* 0x000ea2000c1e1900 */
[----:B------:R-:W0:Y:S01]  /*07f0*/  MUFU.RCP64H R9, R7 ;  /* 0x0000000700097308 */ /* 0x000e220000001800 */
[----:B------:R-:W-:Y:S01]  /*0800*/  IMAD.MOV.U32 R8, RZ, RZ, 0x1 ;  /* 0x00000001ff087424 */ /* 0x000fe200078e00ff */
[----:B------:R-:W-:Y:S05]  /*0810*/  BSSY.RECONVERGENT B0, `(.L_x_37) ;  /* 0x0000018000007945 */ /* 0x000fea0003800200 */
[----:B0-----:R-:W-:-:S08]  /*0820*/  DFMA R12, -R6, R8, 1 ;  /* 0x3ff00000060c742b */ /* 0x001fd00000000108 */
[----:B------:R-:W-:-:S08]  /*0830*/  DFMA R12, R12, R12, R12 ;  /* 0x0000000c0c0c722b */ /* 0x000fd0000000000c */
[----:B------:R-:W-:-:S08]  /*0840*/  DFMA R8, R8, R12, R8 ;  /* 0x0000000c0808722b */ /* 0x000fd00000000008 */
[----:B------:R-:W-:-:S08]  /*0850*/  DFMA R14, -R6, R8, 1 ;  /* 0x3ff00000060e742b */ /* 0x000fd00000000108 */
[----:B------:R-:W-:Y:S01]  /*0860*/  DFMA R14, R8, R14, R8 ;  /* 0x0000000e080e722b */ /* 0x000fe20000000008 */
[----:B--2---:R-:W-:-:S04]  /*0870*/  FADD R0, R0, -R5 ;  /* 0x8000000500007221 */ /* 0x004fc80000000000 */
[----:B------:R-:W0:Y:S03]  /*0880*/  F2F.F64.F32 R12, R0 ;  /* 0x00000000000c7310 */ /* 0x000e260000201800 */
[----:B0-----:R-:W-:Y:S01]  /*0890*/  DMUL R8, R14, R12 ;  /* 0x0000000c0e087228 */ /* 0x001fe20000000000 */
[----:B------:R-:W-:-:S07]  /*08a0*/  FSETP.GEU.AND P1, PT, |R13|, 6.5827683646048100446e-37, PT ;  /* 0x036000000d00780b */ /* 0x000fce0003f2e200 */
[----:B------:R-:W-:-:S08]  /*08b0*/  DFMA R2, -R6, R8, R12 ;  /* 0x000000080602722b */ /* 0x000fd0000000010c */
[----:B------:R-:W-:Y:S02]  /*08c0*/  DFMA R8, R14, R2, R8 ;  /* 0x000000020e08722b */ /* 0x000fe40000000008 */
[----:B------:R0:W1:Y:S08]  /*08d0*/  F2F.F32.F64 R2, R10 ;  /* 0x0000000a00027310 */ /* 0x0000700000301000 */
[----:B------:R-:W-:-:S05]  /*08e0*/  FFMA R3, RZ, R7, R9 ;  /* 0x00000007ff037223 */ /* 0x000fca0000000009 */
[----:B------:R-:W-:-:S13]  /*08f0*/  FSETP.GT.AND P0, PT, |R3|, 1.469367938527859385e-39, PT ;  /* 0x001000000300780b */ /* 0x000fda0003f04200 */
[----:B01----:R-:W-:Y:S05]  /*0900*/  @P0 BRA P1, `(.L_x_38) ;  /* 0x0000000000200947 */ /* 0x003fea0000800000 */
[----:B------:R-:W-:Y:S01]  /*0910*/  IMAD.MOV.U32 R14, RZ, RZ, R12 ;  /* 0x000000ffff0e7224 */ /* 0x000fe200078e000c */
[----:B------:R-:W-:Y:S01]  /*0920*/  MOV R15, R13 ;  /* 0x0000000d000f7202 */ /* 0x000fe20000000f00 */
[----:B------:R-:W-:Y:S01]  /*0930*/  IMAD.MOV.U32 R19, RZ, RZ, R6 ;  /* 0x000000ffff137224 */ /* 0x000fe200078e0006 */
[----:B------:R-:W-:Y:S01]  /*0940*/  MOV R0, 0x970 ;  /* 0x0000097000007802 */ /* 0x000fe20000000f00 */
[----:B------:R-:W-:-:S07]  /*0950*/  IMAD.MOV.U32 R16, RZ, RZ, R7 ;  /* 0x000000ffff107224 */ /* 0x000fce00078e0007 */
[----:B------:R-:W-:Y:S05]  /*0960*/  CALL.REL.NOINC `($__internal_3_$__cuda_sm20_div_rn_f64_full) ;  /* 0x0000000400447944 */ /* 0x000fea0003c00000 */
[----:B------:R-:W-:Y:S02]  /*0970*/  IMAD.MOV.U32 R8, RZ, RZ, R12 ;  /* 0x000000ffff087224 */ /* 0x000fe400078e000c */
[----:B------:R-:W-:-:S07]  /*0980*/  IMAD.MOV.U32 R9, RZ, RZ, R13 ;  /* 0x000000ffff097224 */ /* 0x000fce00078e000d */
.L_x_38:
[----:B------:R-:W-:Y:S05]  /*0990*/  BSYNC.RECONVERGENT B0 ;  /* 0x0000000000007941 */ /* 0x000fea0003800200 */
.L_x_37:
[----:B------:R-:W0:Y:S01]  /*09a0*/  LDC R0, c[0x0][0x3b4] ;  /* 0x0000ed00ff007b82 */ /* 0x000e220000000800 */
[----:B------:R1:W2:Y:S07]  /*09b0*/  F2F.F32.F64 R8, R8 ;  /* 0x0000000800087310 */ /* 0x0002ae0000301000 */
[----:B------:R-:W3:Y:S01]  /*09c0*/  LDC.64 R12, c[0x0][0x3b0] ;  /* 0x0000ec00ff0c7b82 */ /* 0x000ee20000000a00 */
[----:B0-----:R-:W3:Y:S01]  /*09d0*/  MUFU.RCP64H R7, R0 ;  /* 0x0000000000077308 */ /* 0x001ee20000001800 */
[----:B------:R-:W-:-:S05]  /*09e0*/  VIADD R6, R0, 0x300402 ;  /* 0x0030040200067836 */ /* 0x000fca0000000000 */
[----:B------:R-:W-:Y:S01]  /*09f0*/  FSETP.GEU.AND P0, PT, |R6|, 5.8789094863358348022e-39, PT ;  /* 0x004004020600780b */ /* 0x000fe20003f0e200 */
[----:B---3--:R-:W-:-:S08]  /*0a00*/  DFMA R10, R6, -R12, 1 ;  /* 0x3ff00000060a742b */ /* 0x008fd0000000080c */
[----:B------:R-:W-:-:S08]  /*0a10*/  DFMA R10, R10, R10, R10 ;  /* 0x0000000a0a0a722b */ /* 0x000fd0000000000a */
[----:B------:R-:W-:-:S08]  /*0a20*/  DFMA R10, R6, R10, R6 ;  /* 0x0000000a060a722b */ /* 0x000fd00000000006 */
[----:B------:R-:W-:-:S08]  /*0a30*/  DFMA R12, R10, -R12, 1 ;  /* 0x3ff000000a0c742b */ /* 0x000fd0000000080c */
[----:B------:R-:W-:Y:S01]  /*0a40*/  DFMA R6, R10, R12, R10 ;  /* 0x0000000c0a06722b */ /* 0x000fe2000000000a */
[----:B-12---:R-:W-:Y:S10]  /*0a50*/  @P0 BRA `(.L_x_39) ;  /* 0x0000000000180947 */ /* 0x006ff40003800000 */
[----:B------:R-:W-:-:S04]  /*0a60*/  LOP3.LUT R0, R0, 0x7fffffff, RZ, 0xc0, !PT ;  /* 0x7fffffff00007812 */ /* 0x000fc800078ec0ff */
[----:B------:R-:W-:Y:S02]  /*0a70*/  IADD3 R12, PT, PT, R0, -0x100000, RZ ;  /* 0xfff00000000c7810 */ /* 0x000fe40007ffe0ff */
[----:B------:R-:W-:-:S07]  /*0a80*/  MOV R0, 0xaa0 ;  /* 0x00000aa000007802 */ /* 0x000fce0000000f00 */
[----:B------:R-:W-:Y:S05]  /*0a90*/  CALL.REL.NOINC `($__internal_2_$__cuda_sm20_dblrcp_rn_slowpath_v3) ;  /* 0x0000000000547944 */ /* 0x000fea0003c00000 */
[----:B------:R-:W-:Y:S02]  /*0aa0*/  IMAD.MOV.U32 R6, RZ, RZ, R10 ;  /* 0x000000ffff067224 */ /* 0x000fe400078e000a */
[----:B------:R-:W-:-:S07]  /*0ab0*/  IMAD.MOV.U32 R7, RZ, RZ, R11 ;  /* 0x000000ffff077224 */ /* 0x000fce00078e000b */
.L_x_39:
[C---:B------:R-:W-:Y:S01]  /*0ac0*/  FADD R10, R25.reuse, R24 ;  /* 0x00000018190a7221 */ /* 0x040fe20000000000 */
[----:B------:R-:W-:Y:S01]  /*0ad0*/  FMUL R25, R25, R25 ;  /* 0x0000001919197220 */ /* 0x000fe20000400000 */
[----:B------:R-:W-:Y:S01]  /*0ae0*/  FADD R5, R2, R2 ;  /* 0x0000000202057221 */ /* 0x000fe20000000000 */
[----:B------:R-:W-:Y:S01]  /*0af0*/  FMUL R24, R24, R24 ;  /* 0x0000001818187220 */ /* 0x000fe20000400000 */
[----:B------:R-:W0:Y:S01]  /*0b00*/  LDCU.64 UR6, c[0x0][0x3b8] ;  /* 0x00007700ff0677ac */ /* 0x000e220008000a00 */
[----:B------:R-:W-:Y:S01]  /*0b10*/  F2F.F64.F32 R2, R25 ;  /* 0x0000001900027310 */ /* 0x000fe20000201800 */
[----:B------:R-:W-:-:S07]  /*0b20*/  FMUL R0, R8, R5 ;  /* 0x0000000508007220 */ /* 0x000fce0000400000 */
[----:B------:R-:W1:Y:S08]  /*0b30*/  F2F.F64.F32 R10, R10 ;  /* 0x0000000a000a7310 */ /* 0x000e700000201800 */
[----:B------:R-:W2:Y:S01]  /*0b40*/  F2F.F64.F32 R8, R0 ;  /* 0x0000000000087310 */ /* 0x000ea20000201800 */
[----:B-1----:R-:W-:-:S07]  /*0b50*/  DFMA R2, R10, R6, -R2 ;  /* 0x000000060a02722b */ /* 0x002fce0000000802 */
[----:B------:R-:W1:Y:S01]  /*0b60*/  F2F.F64.F32 R6, R24 ;  /* 0x0000001800067310 */ /* 0x000e620000201800 */
[----:B--2---:R-:W-:Y:S01]  /*0b70*/  DADD R2, R2, -R8 ;  /* 0x0000000002027229 */ /* 0x004fe20000000808 */
[----:B------:R-:W2:Y:S07]  /*0b80*/  LDC.64 R8, c[0x0][0x390] ;  /* 0x0000e400ff087b82 */ /* 0x000eae0000000a00 */
[----:B-1----:R-:W-:-:S08]  /*0b90*/  DADD R2, R2, -R6 ;  /* 0x0000000002027229 */ /* 0x002fd00000000806 */
[----:B0-----:R-:W-:Y:S01]  /*0ba0*/  DMUL R2, R2, UR6 ;  /* 0x0000000602027c28 */ /* 0x001fe20008000000 */
[----:B--2---:R-:W-:-:S09]  /*0bb0*/  IMAD.WIDE R4, R4, 0x4, R8 ;  /* 0x0000000404047825 */ /* 0x004fd200078e0208 */
[----:B------:R-:W0:Y:S02]  /*0bc0*/  F2F.F32.F64 R3, R2 ;  /* 0x0000000200037310 */ /* 0x000e240000301000 */
[----:B0-----:R-:W-:Y:S01]  /*0bd0*/  STG.E desc[UR4][R4.64], R3 ;  /* 0x0000000304007986 */ /* 0x001fe2000c101904 */
[----:B------:R-:W-:Y:S05]  /*0be0*/  EXIT ;  /* 0x000000000000794d */ /* 0x000fea0003800000 */
        .weak           $__internal_2_$__cuda_sm20_dblrcp_rn_slowpath_v3
        .type           $__internal_2_$__cuda_sm20_dblrcp_rn_slowpath_v3,@function
        .size           $__internal_2_$__cuda_sm20_dblrcp_rn_slowpath_v3,($__internal_3_$__cuda_sm20_div_rn_f64_full - $__internal_2_$__cuda_sm20_dblrcp_rn_slowpath_v3)
$__internal_2_$__cuda_sm20_dblrcp_rn_slowpath_v3:
[----:B------:R-:W0:Y:S08]  /*0bf0*/  LDC.64 R6, c[0x0][0x3b0] ;  /* 0x0000ec00ff067b82 */ /* 0x000e300000000a00 */
[----:B------:R-:W1:Y:S01]  /*0c00*/  LDC R3, c[0x0][0x3b4] ;  /* 0x0000ed00ff037b82 */ /* 0x000e620000000800 */
[----:B0-----:R-:W-:-:S14]  /*0c10*/  DSETP.GTU.AND P0, PT, |R6|, +INF , PT ;  /* 0x7ff000000600742a */ /* 0x001fdc0003f0c200 */
[----:B-1----:R-:W-:Y:S05]  /*0c20*/  @P0 BRA `(.L_x_40) ;  /* 0x0000000000800947 */ /* 0x002fea0003800000 */
[----:B------:R-:W-:-:S05]  /*0c30*/  LOP3.LUT R5, R3, 0x7fffffff, RZ, 0xc0, !PT ;  /* 0x7fffffff03057812 */ /* 0x000fca00078ec0ff */
[----:B------:R-:W-:-:S05]  /*0c40*/  VIADD R9, R5, 0xffffffff ;  /* 0xffffffff05097836 */ /* 0x000fca0000000000 */
[----:B------:R-:W-:-:S13]  /*0c50*/  ISETP.GE.U32.AND P0, PT, R9, 0x7fefffff, PT ;  /* 0x7fefffff0900780c */ /* 0x000fda0003f06070 */
[----:B------:R-:W-:Y:S01]  /*0c60*/  @P0 LOP3.LUT R11, R3, 0x7ff00000, RZ, 0x3c, !PT ;  /* 0x7ff00000030b0812 */ /* 0x000fe200078e3cff */
[----:B------:R-:W-:Y:S01]  /*0c70*/  @P0 IMAD.MOV.U32 R10, RZ, RZ, RZ ;  /* 0x000000ffff0a0224 */ /* 0x000fe200078e00ff */
[----:B------:R-:W-:Y:S06]  /*0c80*/  @P0 BRA `(.L_x_41) ;  /* 0x0000000000700947 */ /* 0x000fec0003800000 */
[----:B------:R-:W-:-:S13]  /*0c90*/  ISETP.GE.U32.AND P0, PT, R5, 0x1000001, PT ;  /* 0x010000010500780c */ /* 0x000fda0003f06070 */
[----:B------:R-:W-:Y:S05]  /*0ca0*/  @!P0 BRA `(.L_x_42) ;  /* 0x0000000000388947 */ /* 0x000fea0003800000 */
[----:B------:R-:W0:Y:S01]  /*0cb0*/  LDCU UR6, c[0x0][0x3b0] ;  /* 0x00007600ff0677ac */ /* 0x000e220008000800 */
[----:B------:R-:W-:-:S04]  /*0cc0*/  VIADD R11, R3, 0xc0200000 ;  /* 0xc0200000030b7836 */ /* 0x000fc80000000000 */
[----:B------:R-:W1:Y:S01]  /*0cd0*/  MUFU.RCP64H R13, R11 ;  /* 0x0000000b000d7308 */ /* 0x000e620000001800 */
[----:B0-----:R-:W-:-:S06]  /*0ce0*/  MOV R10, UR6 ;  /* 0x00000006000a7c02 */ /* 0x001fcc0008000f00 */
[----:B-1----:R-:W-:-:S08]  /*0cf0*/  DFMA R14, -R10, R12, 1 ;  /* 0x3ff000000a0e742b */ /* 0x002fd0000000010c */
[----:B------:R-:W-:-:S08]  /*0d00*/  DFMA R14, R14, R14, R14 ;  /* 0x0000000e0e0e722b */ /* 0x000fd0000000000e */
[----:B------:R-:W-:-:S08]  /*0d10*/  DFMA R14, R12, R14, R12 ;  /* 0x0000000e0c0e722b */ /* 0x000fd0000000000c */
[----:B------:R-:W-:-:S08]  /*0d20*/  DFMA R12, -R10, R14, 1 ;  /* 0x3ff000000a0c742b */ /* 0x000fd0000000010e */
[----:B------:R-:W-:-:S08]  /*0d30*/  DFMA R12, R14, R12, R14 ;  /* 0x0000000c0e0c722b */ /* 0x000fd0000000000e */
[----:B------:R-:W-:-:S08]  /*0d40*/  DMUL R12, R12, 2.2250738585072013831e-308 ;  /* 0x001000000c0c7828 */ /* 0x000fd00000000000 */
[----:B------:R-:W-:-:S08]  /*0d50*/  DFMA R6, R12, -R6, 1 ;  /* 0x3ff000000c06742b */ /* 0x000fd00000000806 */
[----:B------:R-:W-:-:S08]  /*0d60*/  DFMA R6, R6, R6, R6 ;  /* 0x000000060606722b */ /* 0x000fd00000000006 */
[----:B------:R-:W-:Y:S01]  /*0d70*/  DFMA R10, R12, R6, R12 ;  /* 0x000000060c0a722b */ /* 0x000fe2000000000c */
[----:B------:R-:W-:Y:S10]  /*0d80*/  BRA `(.L_x_41) ;  /* 0x0000000000307947 */ /* 0x000ff40003800000 */
.L_x_42:
[----:B------:R-:W-:Y:S01]  /*0d90*/  DMUL R6, R6, 8.11296384146066816958e+31 ;  /* 0x4690000006067828 */ /* 0x000fe20000000000 */
[----:B------:R-:W-:-:S05]  /*0da0*/  IMAD.MOV.U32 R10, RZ, RZ, R12 ;  /* 0x000000ffff0a7224 */ /* 0x000fca00078e000c */
[----:B------:R-:W0:Y:S02]  /*0db0*/  MUFU.RCP64H R11, R7 ;  /* 0x00000007000b7308 */ /* 0x000e240000001800 */
[----:B0-----:R-:W-:-:S08]  /*0dc0*/  DFMA R12, -R6, R10, 1 ;  /* 0x3ff00000060c742b */ /* 0x001fd0000000010a */
[----:B------:R-:W-:-:S08]  /*0dd0*/  DFMA R12, R12, R12, R12 ;  /* 0x0000000c0c0c722b */ /* 0x000fd0000000000c */
[----:B------:R-:W-:-:S08]  /*0de0*/  DFMA R12, R10, R12, R10 ;  /* 0x0000000c0a0c722b */ /* 0x000fd0000000000a */
[----:B------:R-:W-:-:S08]  /*0df0*/  DFMA R10, -R6, R12, 1 ;  /* 0x3ff00000060a742b */ /* 0x000fd0000000010c */
[----:B------:R-:W-:-:S08]  /*0e00*/  DFMA R10, R12, R10, R12 ;  /* 0x0000000a0c0a722b */ /* 0x000fd0000000000c */
[----:B------:R-:W-:Y:S01]  /*0e10*/  DMUL R10, R10, 8.11296384146066816958e+31 ;  /* 0x469000000a0a7828 */ /* 0x000fe20000000000 */
[----:B------:R-:W-:Y:S10]  /*0e20*/  BRA `(.L_x_41) ;  /* 0x0000000000087947 */ /* 0x000ff40003800000 */
.L_x_40:
[----:B------:R-:W0:Y:S01]  /*0e30*/  LDC R10, c[0x0][0x3b0] ;  /* 0x0000ec00ff0a7b82 */ /* 0x000e220000000800 */
[----:B------:R-:W-:-:S07]  /*0e40*/  LOP3.LUT R11, R3, 0x80000, RZ, 0xfc, !PT ;  /* 0x00080000030b7812 */ /* 0x000fce00078efcff */
.L_x_41:
[----:B------:R-:W-:Y:S02]  /*0e50*/  IMAD.MOV.U32 R6, RZ, RZ, R0 ;  /* 0x000000ffff067224 */ /* 0x000fe400078e0000 */
[----:B------:R-:W-:-:S04]  /*0e60*/  IMAD.MOV.U32 R7, RZ, RZ, 0x0 ;  /* 0x00000000ff077424 */ /* 0x000fc800078e00ff */
[----:B0-----:R-:W-:Y:S05]  /*0e70*/  RET.REL.NODEC R6 `(_Z16compute_b_kernelPKfS0_Pfiidddd) ;  /* 0xfffffff006607950 */ /* 0x001fea0003c3ffff */
        .weak           $__internal_3_$__cuda_sm20_div_rn_f64_full
        .type           $__internal_3_$__cuda_sm20_div_rn_f64_full,@function
        .size           $__internal_3_$__cuda_sm20_div_rn_f64_full,(.L_x_52 - $__internal_3_$__cuda_sm20_div_rn_f64_full)
$__internal_3_$__cuda_sm20_div_rn_f64_full:
[----:B------:R-:W-:Y:S01]  /*0e80*/  IMAD.MOV.U32 R11, RZ, RZ, R15 ;  /* 0x000000ffff0b7224 */ /* 0x000fe200078e000f */
[C---:B------:R-:W-:Y:S01]  /*0e90*/  FSETP.GEU.AND P0, PT, |R16|.reuse, 1.469367938527859385e-39, PT ;  /* 0x001000001000780b */ /* 0x040fe20003f0e200 */
[----:B------:R-:W-:Y:S01]  /*0ea0*/  IMAD.MOV.U32 R10, RZ, RZ, R14 ;  /* 0x000000ffff0a7224 */ /* 0x000fe200078e000e */
[----:B------:R-:W-:Y:S01]  /*0eb0*/  LOP3.LUT R12, R16, 0x800fffff, RZ, 0xc0, !PT ;  /* 0x800fffff100c7812 */ /* 0x000fe200078ec0ff */
[----:B------:R-:W-:Y:S01]  /*0ec0*/  IMAD.MOV.U32 R15, RZ, RZ, R16 ;  /* 0x000000ffff0f7224 */ /* 0x000fe200078e0010 */
[C---:B------:R-:W-:Y:S01]  /*0ed0*/  FSETP.GEU.AND P2, PT, |R11|.reuse, 1.469367938527859385e-39, PT ;  /* 0x001000000b00780b */ /* 0x040fe20003f4e200 */
[----:B------:R-:W-:Y:S01]  /*0ee0*/  IMAD.MOV.U32 R27, RZ, RZ, 0x1ca00000 ;  /* 0x1ca00000ff1b7424 */ /* 0x000fe200078e00ff */
[----:B------:R-:W-:Y:S01]  /*0ef0*/  MOV R14, R19 ;  /* 0x00000013000e7202 */ /* 0x000fe20000000f00 */
[----:B------:R-:W-:Y:S01]  /*0f00*/  BSSY.RECONVERGENT B1, `(.L_x_43) ;  /* 0x0000053000017945 */ /* 0x000fe20003800200 */
[----:B------:R-:W-:Y:S01]  /*0f10*/  LOP3.LUT R13, R12, 0x3ff00000, RZ, 0xfc, !PT ;  /* 0x3ff000000c0d7812 */ /* 0x000fe200078efcff */
[----:B------:R-:W-:Y:S01]  /*0f20*/  IMAD.MOV.U32 R12, RZ, RZ, R19 ;  /* 0x000000ffff0c7224 */ /* 0x000fe200078e0013 */
[----:B------:R-:W-:-:S02]  /*0f30*/  LOP3.LUT R26, R11, 0x7ff00000, RZ, 0xc0, !PT ;  /* 0x7ff000000b1a7812 */ /* 0x000fc400078ec0ff */
[----:B------:R-:W-:Y:S01]  /*0f40*/  LOP3.LUT R29, R16, 0x7ff00000, RZ, 0xc0, !PT ;  /* 0x7ff00000101d7812 */ /* 0x000fe200078ec0ff */
[----:B------:R-:W-:Y:S01]  /*0f50*/  @!P0 DMUL R12, R14, 8.98846567431157953865e+307 ;  /* 0x7fe000000e0c8828 */ /* 0x000fe20000000000 */
[----:B------:R-:W-:Y:S01]  /*0f60*/  IMAD.MOV.U32 R16, RZ, RZ, R10 ;  /* 0x000000ffff107224 */ /* 0x000fe200078e000a */
[----:B------:R-:W-:Y:S02]  /*0f70*/  MOV R18, 0x1 ;  /* 0x0000000100127802 */ /* 0x000fe40000000f00 */
[----:B------:R-:W-:Y:S01]  /*0f80*/  @!P2 LOP3.LUT R17, R15, 0x7ff00000, RZ, 0xc0, !PT ;  /* 0x7ff000000f11a812 */ /* 0x000fe200078ec0ff */
[----:B------:R-:W-:Y:S01]  /*0f90*/  @!P2 IMAD.MOV.U32 R20, RZ, RZ, RZ ;  /* 0x000000ffff14a224 */ /* 0x000fe200078e00ff */
[----:B------:R-:W0:Y:S01]  /*0fa0*/  MUFU.RCP64H R19, R13 ;  /* 0x0000000d00137308 */ /* 0x000e220000001800 */
[C---:B------:R-:W-:Y:S02]  /*0fb0*/  ISETP.GE.U32.AND P1, PT, R26.reuse, R29, PT ;  /* 0x0000001d1a00720c */ /* 0x040fe40003f26070 */
[----:B------:R-:W-:-:S02]  /*0fc0*/  @!P2 ISETP.GE.U32.AND P3, PT, R26, R17, PT ;  /* 0x000000111a00a20c */ /* 0x000fc40003f66070 */
[C---:B------:R-:W-:Y:S02]  /*0fd0*/  SEL R17, R27.reuse, 0x63400000, !P1 ;  /* 0x634000001b117807 */ /* 0x040fe40004800000 */
[----:B------:R-:W-:Y:S02]  /*0fe0*/  @!P2 SEL R21, R27, 0x63400000, !P3 ;  /* 0x634000001b15a807 */ /* 0x000fe40005800000 */
[--C-:B------:R-:W-:Y:S02]  /*0ff0*/  LOP3.LUT R17, R17, 0x800fffff, R11.reuse, 0xf8, !PT ;  /* 0x800fffff11117812 */ /* 0x100fe400078ef80b */
[----:B------:R-:W-:Y:S02]  /*1000*/  @!P2 LOP3.LUT R21, R21, 0x80000000, R11, 0xf8, !PT ;  /* 0x800000001515a812 */ /* 0x000fe400078ef80b */
[----:B------:R-:W-:Y:S02]  /*1010*/  @!P0 LOP3.LUT R29, R13, 0x7ff00000, RZ, 0xc0, !PT ;  /* 0x7ff000000d1d8812 */ /* 0x000fe400078ec0ff */
[----:B------:R-:W-:-:S06]  /*1020*/  @!P2 LOP3.LUT R21, R21, 0x100000, RZ, 0xfc, !PT ;  /* 0x001000001515a812 */ /* 0x000fcc00078efcff */
[----:B------:R-:W-:Y:S02]  /*1030*/  @!P2 DFMA R16, R16, 2, -R20 ;  /* 0x400000001010a82b */ /* 0x000fe40000000814 */
[----:B0-----:R-:W-:-:S08]  /*1040*/  DFMA R20, R18, -R12, 1 ;  /* 0x3ff000001214742b */ /* 0x001fd0000000080c */
[----:B------:R-:W-:-:S08]  /*1050*/  DFMA R20, R20, R20, R20 ;  /* 0x000000141414722b */ /* 0x000fd00000000014 */
[----:B------:R-:W-:-:S08]  /*1060*/  DFMA R20, R18, R20, R18 ;  /* 0x000000141214722b */ /* 0x000fd00000000012 */
[----:B------:R-:W-:-:S08]  /*1070*/  DFMA R18, R20, -R12, 1 ;  /* 0x3ff000001412742b */ /* 0x000fd0000000080c */
[----:B------:R-:W-:-:S08]  /*1080*/  DFMA R18, R20, R18, R20 ;  /* 0x000000121412722b */ /* 0x000fd00000000014 */
[----:B------:R-:W-:-:S08]  /*1090*/  DMUL R20, R18, R16 ;  /* 0x0000001012147228 */ /* 0x000fd00000000000 */
[----:B------:R-:W-:-:S08]  /*10a0*/  DFMA R22, R20, -R12, R16 ;  /* 0x8000000c1416722b */ /* 0x000fd00000000010 */
[----:B------:R-:W-:Y:S01]  /*10b0*/  DFMA R22, R18, R22, R20 ;  /* 0x000000161216722b */ /* 0x000fe20000000014 */
[----:B------:R-:W-:Y:S01]  /*10c0*/  IMAD.MOV.U32 R20, RZ, RZ, R26 ;  /* 0x000000ffff147224 */ /* 0x000fe200078e001a */
[----:B------:R-:W-:-:S05]  /*10d0*/  @!P2 LOP3.LUT R20, R17, 0x7ff00000, RZ, 0xc0, !PT ;  /* 0x7ff000001114a812 */ /* 0x000fca00078ec0ff */
[----:B------:R-:W-:-:S05]  /*10e0*/  VIADD R18, R20, 0xffffffff ;  /* 0xffffffff14127836 */ /* 0x000fca0000000000 */
[----:B------:R-:W-:Y:S01]  /*10f0*/  ISETP.GT.U32.AND P0, PT, R18, 0x7feffffe, PT ;  /* 0x7feffffe1200780c */ /* 0x000fe20003f04070 */
[----:B------:R-:W-:-:S05]  /*1100*/  VIADD R18, R29, 0xffffffff ;  /* 0xffffffff1d127836 */ /* 0x000fca0000000000 */
[----:B------:R-:W-:-:S13]  /*1110*/  ISETP.GT.U32.OR P0, PT, R18, 0x7feffffe, P0 ;  /* 0x7feffffe1200780c */ /* 0x000fda0000704470 */
[----:B------:R-:W-:Y:S05]  /*1120*/  @P0 BRA `(.L_x_44) ;  /* 0x00000000006c0947 */ /* 0x000fea0003800000 */
[----:B------:R-:W-:-:S04]  /*1130*/  LOP3.LUT R11, R15, 0x7ff00000, RZ, 0xc0, !PT ;  /* 0x7ff000000f0b7812 */ /* 0x000fc800078ec0ff */
[CC--:B------:R-:W-:Y:S02]  /*1140*/  VIADDMNMX R10, R26.reuse, -R11.reuse, 0xb9600000, !PT ;  /* 0xb96000001a0a7446 */ /* 0x0c0fe4000780090b */
[----:B------:R-:W-:Y:S02]  /*1150*/  ISETP.GE.U32.AND P0, PT, R26, R11, PT ;  /* 0x0000000b1a00720c */ /* 0x000fe40003f06070 */
[----:B------:R-:W-:Y:S02]  /*1160*/  VIMNMX R10, PT, PT, R10, 0x46a00000, PT ;  /* 0x46a000000a0a7848 */ /* 0x000fe40003fe0100 */
[----:B------:R-:W-:-:S05]  /*1170*/  SEL R27, R27, 0x63400000, !P0 ;  /* 0x634000001b1b7807 */ /* 0x000fca0004000000 */
[----:B------:R-:W-:Y:S01]  /*1180*/  IMAD.IADD R20, R10, 0x1, -R27 ;  /* 0x000000010a147824 */ /* 0x000fe200078e0a1b */
[----:B------:R-:W-:-:S03]  /*1190*/  MOV R10, RZ ;  /* 0x000000ff000a7202 */ /* 0x000fc60000000f00 */
[----:B------:R-:W-:-:S06]  /*11a0*/  VIADD R11, R20, 0x7fe00000 ;  /* 0x7fe00000140b7836 */ /* 0x000fcc0000000000 */
[----:B------:R-:W-:-:S10]  /*11b0*/  DMUL R18, R22, R10 ;  /* 0x0000000a16127228 */ /* 0x000fd40000000000 */
[----:B------:R-:W-:-:S13]  /*11c0*/  FSETP.GTU.AND P0, PT, |R19|, 1.469367938527859385e-39, PT ;  /* 0x001000001300780b */ /* 0x000fda0003f0c200 */
[----:B------:R-:W-:Y:S05]  /*11d0*/  @P0 BRA `(.L_x_45) ;  /* 0x0000000000940947 */ /* 0x000fea0003800000 */
[----:B------:R-:W-:-:S06]  /*11e0*/  DFMA R12, R22, -R12, R16 ;  /* 0x8000000c160c722b */ /* 0x000fcc0000000010 */
[----:B------:R-:W-:-:S04]  /*11f0*/  IMAD.MOV.U32 R12, RZ, RZ, RZ ;  /* 0x000000ffff0c7224 */ /* 0x000fc800078e00ff */
[C---:B------:R-:W-:Y:S02]  /*1200*/  FSETP.NEU.AND P0, PT, R13.reuse, RZ, PT ;  /* 0x000000ff0d00720b */ /* 0x040fe40003f0d000 */
[----:B------:R-:W-:-:S04]  /*1210*/  LOP3.LUT R15, R13, 0x80000000, R15, 0x48, !PT ;  /* 0x800000000d0f7812 */ /* 0x000fc800078e480f */
[----:B------:R-:W-:-:S07]  /*1220*/  LOP3.LUT R13, R15, R11, RZ, 0xfc, !PT ;  /* 0x0000000b0f0d7212 */ /* 0x000fce00078efcff */
[----:B------:R-:W-:Y:S05]  /*1230*/  @!P0 BRA `(.L_x_45) ;  /* 0x00000000007c8947 */ /* 0x000fea0003800000 */
[----:B------:R-:W-:Y:S01]  /*1240*/  IMAD.MOV R11, RZ, RZ, -R20 ;  /* 0x000000ffff0b7224 */ /* 0x000fe200078e0a14 */
[----:B------:R-:W-:Y:S01]  /*1250*/  DMUL.RP R12, R22, R12 ;  /* 0x0000000c160c7228 */ /* 0x000fe20000008000 */
[----:B------:R-:W-:-:S06]  /*1260*/  IMAD.MOV.U32 R10, RZ, RZ, RZ ;  /* 0x000000ffff0a7224 */ /* 0x000fcc00078e00ff */
[----:B------:R-:W-:-:S03]  /*1270*/  DFMA R10, R18, -R10, R22 ;  /* 0x8000000a120a722b */ /* 0x000fc60000000016 */
[----:B------:R-:W-:-:S03]  /*1280*/  LOP3.LUT R15, R13, R15, RZ, 0x3c, !PT ;  /* 0x0000000f0d0f7212 */ /* 0x000fc600078e3cff */
[----:B------:R-:W-:-:S04]  /*1290*/  IADD3 R10, PT, PT, -R20, -0x43300000, RZ ;  /* 0xbcd00000140a7810 */ /* 0x000fc80007ffe1ff */
[----:B------:R-:W-:-:S04]  /*12a0*/  FSETP.NEU.AND P0, PT, |R11|, R10, PT ;  /* 0x0000000a0b00720b */ /* 0x000fc80003f0d200 */
[----:B------:R-:W-:Y:S02]  /*12b0*/  FSEL R18, R12, R18, !P0 ;  /* 0x000000120c127208 */ /* 0x000fe40004000000 */
[----:B------:R-:W-:Y:S01]  /*12c0*/  FSEL R19, R15, R19, !P0 ;  /* 0x000000130f137208 */ /* 0x000fe20004000000 */
[----:B------:R-:W-:Y:S06]  /*12d0*/  BRA `(.L_x_45) ;  /* 0x0000000000547947 */ /* 0x000fec0003800000 */
.L_x_44:
        /* <DEDUP_REMOVED lines=11> */
[----:B------:R-:W-:Y:S02]  /*1390*/  @P0 LOP3.LUT R10, R19, 0x7ff00000, RZ, 0xfc, !PT ;  /* 0x7ff00000130a0812 */ /* 0x000fe400078efcff */
[----:B------:R-:W-:Y:S01]  /*13a0*/  @!P0 MOV R18, RZ ;  /* 0x000000ff00128202 */ /* 0x000fe20000000f00 */
[----:B------:R-:W-:Y:S02]  /*13b0*/  @P0 IMAD.MOV.U32 R18, RZ, RZ, RZ ;  /* 0x000000ffff120224 */ /* 0x000fe400078e00ff */
[----:B------:R-:W-:Y:S01]  /*13c0*/  @P0 IMAD.MOV.U32 R19, RZ, RZ, R10 ;  /* 0x000000ffff130224 */ /* 0x000fe200078e000a */
[----:B------:R-:W-:Y:S06]  /*13d0*/  BRA `(.L_x_45) ;  /* 0x0000000000147947 */ /* 0x000fec0003800000 */
.L_x_47:
[----:B------:R-:W-:Y:S01]  /*13e0*/  LOP3.LUT R19, R15, 0x80000, RZ, 0xfc, !PT ;  /* 0x000800000f137812 */ /* 0x000fe200078efcff */
[----:B------:R-:W-:Y:S01]  /*13f0*/  IMAD.MOV.U32 R18, RZ, RZ, R14 ;  /* 0x000000ffff127224 */ /* 0x000fe200078e000e */
[----:B------:R-:W-:Y:S06]  /*1400*/  BRA `(.L_x_45) ;  /* 0x0000000000087947 */ /* 0x000fec0003800000 */
.L_x_46:
[----:B------:R-:W-:Y:S01]  /*1410*/  LOP3.LUT R19, R11, 0x80000, RZ, 0xfc, !PT ;  /* 0x000800000b137812 */ /* 0x000fe200078efcff */
[----:B------:R-:W-:-:S07]  /*1420*/  IMAD.MOV.U32 R18, RZ, RZ, R10 ;  /* 0x000000ffff127224 */ /* 0x000fce00078e000a */
.L_x_45:
[----:B------:R-:W-:Y:S05]  /*1430*/  BSYNC.RECONVERGENT B1 ;  /* 0x0000000000017941 */ /* 0x000fea0003800200 */
.L_x_43:
[----:B------:R-:W-:Y:S01]  /*1440*/  IMAD.MOV.U32 R10, RZ, RZ, R0 ;  /* 0x000000ffff0a7224 */ /* 0x000fe200078e0000 */
[----:B------:R-:W-:Y:S01]  /*1450*/  MOV R12, R18 ;  /* 0x00000012000c7202 */ /* 0x000fe20000000f00 */
[----:B------:R-:W-:Y:S02]  /*1460*/  IMAD.MOV.U32 R11, RZ, RZ, 0x0 ;  /* 0x00000000ff0b7424 */ /* 0x000fe400078e00ff */
[----:B------:R-:W-:Y:S02]  /*1470*/  IMAD.MOV.U32 R13, RZ, RZ, R19 ;  /* 0x000000ffff0d7224 */ /* 0x000fe400078e0013 */
[----:B------:R-:W-:Y:S05]  /*1480*/  RET.REL.NODEC R10 `(_Z16compute_b_kernelPKfS0_Pfiidddd) ;  /* 0xffffffe80adc7950 */ /* 0x000fea0003c3ffff */
.L_x_48:
        /* <DEDUP_REMOVED lines=15> */
.L_x_52:


//--------------------- .nv.shared.reserved.0     --------------------------
	.section	.nv.shared.reserved.0,"aw",@nobits
	.weak		__nv_reservedSMEM_offset_0_alias
	.size		__nv_reservedSMEM_offset_0_alias, 0, 64
	.other		__nv_reservedSMEM_offset_0_alias,@"STO_CUDA_RESERVED_SHARED STV_DEFAULT"
__nv_reservedSMEM_offset_0_alias:
	.zero		0
	.zero		64


//--------------------- .nv.constant0._Z12uv_tb_kernelPfS_ii --------------------------
	.section	.nv.constant0._Z12uv_tb_kernelPfS_ii,"a",@progbits
	.sectionflags	@""
	.align	4
.nv.constant0._Z12uv_tb_kernelPfS_ii:
	.zero		920


//--------------------- .nv.constant0._Z12uv_lr_kernelPfS_ii --------------------------
	.section	.nv.constant0._Z12uv_lr_kernelPfS_ii,"a",@progbits
	.sectionflags	@""
	.align	4
.nv.constant0._Z12uv_lr_kernelPfS_ii:
	.zero		920


//--------------------- .nv.constant0._Z16update_uv_kernelPfS_PKfS1_S1_iiddddd --------------------------
	.section	.nv.constant0._Z16update_uv_kernelPfS_PKfS1_S1_iiddddd,"a",@progbits
	.sectionflags	@""
	.align	4
.nv.constant0._Z16update_uv_kernelPfS_PKfS1_S1_iiddddd:
	.zero		984


//--------------------- .nv.constant0._Z11p_tb_kernelPfii --------------------------
	.section	.nv.constant0._Z11p_tb_kernelPfii,"a",@progbits
	.sectionflags	@""
	.align	4
.nv.constant0._Z11p_tb_kernelPfii:
	.zero		912


//--------------------- .nv.constant0._Z11p_lr_kernelPfii --------------------------
	.section	.nv.constant0._Z11p_lr_kernelPfii,"a",@progbits
	.sectionflags	@""
	.align	4
.nv.constant0._Z11p_lr_kernelPfii:
	.zero		912


//--------------------- .nv.constant0._Z16compute_p_kernelPfPKfS1_iidd --------------------------
	.section	.nv.constant0._Z16compute_p_kernelPfPKfS1_iidd,"a",@progbits
	.sectionflags	@""
	.align	4
.nv.constant0._Z16compute_p_kernelPfPKfS1_iidd:
	.zero		944


//--------------------- .nv.constant0._Z11copy_kernelPKfPfii --------------------------
	.section	.nv.constant0._Z11copy_kernelPKfPfii,"a",@progbits
	.sectionflags	@""
	.align	4
.nv.constant0._Z11copy_kernelPKfPfii:
	.zero		920


//--------------------- .nv.constant0._Z16compute_b_kernelPKfS0_Pfiidddd --------------------------
	.section	.nv.constant0._Z16compute_b_kernelPKfS0_Pfiidddd,"a",@progbits
	.sectionflags	@""
	.align	4
.nv.constant0._Z16compute_b_kernelPKfS0_Pfiidddd:
	.zero		960


//--------------------- SYMBOLS --------------------------

	.type		.nv.reservedSmem.offset0,@object
	.size		.nv.reservedSmem.offset0,0x4
